	.target	sm_100a

	.elftype	@"ET_EXEC"


//--------------------- .note.nv.tkinfo           --------------------------
	.section	.note.nv.tkinfo,"",@"SHT_NOTE"
	.sectionflags	@"SHF_NOTE_NV_TKINFO"
	.tkinfo
        /*0018*/ 	.word	0x00000002
        /*0030*/ 	.string	""
        /*0030*/ 	.string	"ptxas"
        /*0030*/ 	.string	"Cuda compilation tools, release 13.0, V13.0.88"
        /*0030*/ 	.string	"Build cuda_13.0.r13.0/compiler.36424714_0"
        /*0030*/ 	.string	"-arch sm_100a -m 64 "



//--------------------- .note.nv.cuinfo           --------------------------
	.section	.note.nv.cuinfo,"",@"SHT_NOTE"
	.sectionflags	@"SHF_NOTE_NV_CUINFO"
        /*0018*/ 	.short	0x0002
        /*001a*/ 	.short	0x0064
        /*001c*/ 	.short	0x0082
	.zero		2


//--------------------- .nv.info                  --------------------------
	.section	.nv.info,"",@"SHT_CUDA_INFO"
	.align	4


	//----- nvinfo : EIATTR_REGCOUNT
	.align		4
        /*0000*/ 	.byte	0x04, 0x2f
        /*0002*/ 	.short	(.L_19 - .L_18)
	.align		4
.L_18:
        /*0004*/ 	.word	index@(_ZN7cutlass13device_kernelINS_4gemm6kernel13GemmUniversalIN4cute5tupleIJiiiiEEENS1_10collective13CollectiveMmaINS1_35MainloopSm100TmaUmmaWarpSpecializedILi8ELi2ELi4ENS5_IJNS4_1CILi2EEENSA_ILi4EEENSA_ILi1EEEEEEEENS5_IJNSA_ILi64EEENSA_ILi128EEENSA_ILi32EEEEEENS_10tfloat32_tENS5_IJlSD_lEEESK_SL_NS4_8TiledMMAINS4_8MMA_AtomIJNS4_17SM100_MMA_TF32_SSISK_SK_fLi64ELi128ELNS4_4UMMA5MajorE0ELSQ_0ELNSP_7ScaleInE0ELSR_0EEEEEENS4_6LayoutINS5_IJSD_SD_SD_EEENS5_IJNSA_ILi0EEESW_SW_EEEEENS5_IJNS4_10UnderscoreESZ_SZ_EEEEENS4_23SM90_TMA_LOAD_MULTICASTENS4_14ComposedLayoutINS4_7SwizzleILi3ELi4ELi3EEENS4_18smem_ptr_flag_bitsILi32EEENSU_INS5_IJNSA_ILi8EEESI_EEENS5_IJSI_SD_EEEEEEEvNS4_8identityES12_S1C_vS1D_EENS_8epilogue10collective18CollectiveEpilogueINS1F_23Sm100TmaWarpSpecializedILi4ELi2ELi16ELb1ELb0EEEJSJ_NS5_IJNSU_ISG_SD_EENSU_ISI_SD_EEEEESK_SL_SK_SL_NS1F_6fusion15FusionCallbacksIS1J_NS1N_17LinearCombinationISK_fSK_fLNS_15FloatRoundStyleE2EEESJ_S1M_JEEENS4_5SM1004TMEM4LOAD26SM100_TMEM_LOAD_16dp128b8xENS4_13SM90_TMA_LOADES1C_NS4_17SM75_U32x4_LDSM_NENS4_14SM90_TMA_STOREES1C_NS4_17SM90_U32x4_STSM_NENS4_39AutoVectorizingCopyWithAssumedAlignmentILi128EEEEEEvvEEEEvNT_6ParamsE)
        /*0008*/ 	.word	0x00000060


	//----- nvinfo : EIATTR_FRAME_SIZE
	.align		4
.L_19:
        /*000c*/ 	.byte	0x04, 0x11
        /*000e*/ 	.short	(.L_21 - .L_20)
	.align		4
.L_20:
        /*0010*/ 	.word	index@($__internal_2_$__cuda_sm10x_tcgen05_guardrail_trap_unallocated_columns_being_dealloced)
        /*0014*/ 	.word	0x00000000


	//----- nvinfo : EIATTR_FRAME_SIZE
	.align		4
.L_21:
        /*0018*/ 	.byte	0x04, 0x11
        /*001a*/ 	.short	(.L_23 - .L_22)
	.align		4
.L_22:
        /*001c*/ 	.word	index@($__internal_1_$__cuda_sm10x_tcgen05_guardrail_trap_phase_invalid_during_alloc)
        /*0020*/ 	.word	0x00000000


	//----- nvinfo : EIATTR_FRAME_SIZE
	.align		4
.L_23:
        /*0024*/ 	.byte	0x04, 0x11
        /*0026*/ 	.short	(.L_25 - .L_24)
	.align		4
.L_24:
        /*0028*/ 	.word	index@($__internal_0_$__cuda_sm10x_tcgen05_guardrail_trap_col_being_dealloced_not_returned_by_alloc)
        /*002c*/ 	.word	0x00000000


	//----- nvinfo : EIATTR_FRAME_SIZE
	.align		4
.L_25:
        /*0030*/ 	.byte	0x04, 0x11
        /*0032*/ 	.short	(.L_27 - .L_26)
	.align		4
.L_26:
        /*0034*/ 	.word	index@(_ZN7cutlass13device_kernelINS_4gemm6kernel13GemmUniversalIN4cute5tupleIJiiiiEEENS1_10collective13CollectiveMmaINS1_35MainloopSm100TmaUmmaWarpSpecializedILi8ELi2ELi4ENS5_IJNS4_1CILi2EEENSA_ILi4EEENSA_ILi1EEEEEEEENS5_IJNSA_ILi64EEENSA_ILi128EEENSA_ILi32EEEEEENS_10tfloat32_tENS5_IJlSD_lEEESK_SL_NS4_8TiledMMAINS4_8MMA_AtomIJNS4_17SM100_MMA_TF32_SSISK_SK_fLi64ELi128ELNS4_4UMMA5MajorE0ELSQ_0ELNSP_7ScaleInE0ELSR_0EEEEEENS4_6LayoutINS5_IJSD_SD_SD_EEENS5_IJNSA_ILi0EEESW_SW_EEEEENS5_IJNS4_10UnderscoreESZ_SZ_EEEEENS4_23SM90_TMA_LOAD_MULTICASTENS4_14ComposedLayoutINS4_7SwizzleILi3ELi4ELi3EEENS4_18smem_ptr_flag_bitsILi32EEENSU_INS5_IJNSA_ILi8EEESI_EEENS5_IJSI_SD_EEEEEEEvNS4_8identityES12_S1C_vS1D_EENS_8epilogue10collective18CollectiveEpilogueINS1F_23Sm100TmaWarpSpecializedILi4ELi2ELi16ELb1ELb0EEEJSJ_NS5_IJNSU_ISG_SD_EENSU_ISI_SD_EEEEESK_SL_SK_SL_NS1F_6fusion15FusionCallbacksIS1J_NS1N_17LinearCombinationISK_fSK_fLNS_15FloatRoundStyleE2EEESJ_S1M_JEEENS4_5SM1004TMEM4LOAD26SM100_TMEM_LOAD_16dp128b8xENS4_13SM90_TMA_LOADES1C_NS4_17SM75_U32x4_LDSM_NENS4_14SM90_TMA_STOREES1C_NS4_17SM90_U32x4_STSM_NENS4_39AutoVectorizingCopyWithAssumedAlignmentILi128EEEEEEvvEEEEvNT_6ParamsE)
        /*0038*/ 	.word	0x00000000


	//----- nvinfo : EIATTR_MIN_STACK_SIZE
	.align		4
.L_27:
        /*003c*/ 	.byte	0x04, 0x12
        /*003e*/ 	.short	(.L_29 - .L_28)
	.align		4
.L_28:
        /*0040*/ 	.word	index@(_ZN7cutlass13device_kernelINS_4gemm6kernel13GemmUniversalIN4cute5tupleIJiiiiEEENS1_10collective13CollectiveMmaINS1_35MainloopSm100TmaUmmaWarpSpecializedILi8ELi2ELi4ENS5_IJNS4_1CILi2EEENSA_ILi4EEENSA_ILi1EEEEEEEENS5_IJNSA_ILi64EEENSA_ILi128EEENSA_ILi32EEEEEENS_10tfloat32_tENS5_IJlSD_lEEESK_SL_NS4_8TiledMMAINS4_8MMA_AtomIJNS4_17SM100_MMA_TF32_SSISK_SK_fLi64ELi128ELNS4_4UMMA5MajorE0ELSQ_0ELNSP_7ScaleInE0ELSR_0EEEEEENS4_6LayoutINS5_IJSD_SD_SD_EEENS5_IJNSA_ILi0EEESW_SW_EEEEENS5_IJNS4_10UnderscoreESZ_SZ_EEEEENS4_23SM90_TMA_LOAD_MULTICASTENS4_14ComposedLayoutINS4_7SwizzleILi3ELi4ELi3EEENS4_18smem_ptr_flag_bitsILi32EEENSU_INS5_IJNSA_ILi8EEESI_EEENS5_IJSI_SD_EEEEEEEvNS4_8identityES12_S1C_vS1D_EENS_8epilogue10collective18CollectiveEpilogueINS1F_23Sm100TmaWarpSpecializedILi4ELi2ELi16ELb1ELb0EEEJSJ_NS5_IJNSU_ISG_SD_EENSU_ISI_SD_EEEEESK_SL_SK_SL_NS1F_6fusion15FusionCallbacksIS1J_NS1N_17LinearCombinationISK_fSK_fLNS_15FloatRoundStyleE2EEESJ_S1M_JEEENS4_5SM1004TMEM4LOAD26SM100_TMEM_LOAD_16dp128b8xENS4_13SM90_TMA_LOADES1C_NS4_17SM75_U32x4_LDSM_NENS4_14SM90_TMA_STOREES1C_NS4_17SM90_U32x4_STSM_NENS4_39AutoVectorizingCopyWithAssumedAlignmentILi128EEEEEEvvEEEEvNT_6ParamsE)
        /*0044*/ 	.word	0x00000000
.L_29:


//--------------------- .nv.compat                --------------------------
	.section	.nv.compat,"",@"SHT_CUDA_COMPAT_INFO"
	.align	4
        /*0000*/ 	.byte	0x02, 0x09, 0x01, 0x00, 0x02, 0x02, 0x02, 0x00, 0x02, 0x05, 0x05, 0x00, 0x03, 0x07, 0x01, 0x01
        /*0010*/ 	.byte	0x02, 0x03, 0x01, 0x00, 0x02, 0x06, 0x01, 0x00, 0x04, 0x0b, 0x08, 0x00, 0x09, 0x00, 0x00, 0x00
        /*0020*/ 	.byte	0x00, 0x00, 0x00, 0x00


//--------------------- .nv.info._ZN7cutlass13device_kernelINS_4gemm6kernel13GemmUniversalIN4cute5tupleIJiiiiEEENS1_10collective13CollectiveMmaINS1_35MainloopSm100TmaUmmaWarpSpecializedILi8ELi2ELi4ENS5_IJNS4_1CILi2EEENSA_ILi4EEENSA_ILi1EEEEEEEENS5_IJNSA_ILi64EEENSA_ILi128EEENSA_ILi32EEEEEENS_10tfloat32_tENS5_IJlSD_lEEESK_SL_NS4_8TiledMMAINS4_8MMA_AtomIJNS4_17SM100_MMA_TF32_SSISK_SK_fLi64ELi128ELNS4_4UMMA5MajorE0ELSQ_0ELNSP_7ScaleInE0ELSR_0EEEEEENS4_6LayoutINS5_IJSD_SD_SD_EEENS5_IJNSA_ILi0EEESW_SW_EEEEENS5_IJNS4_10UnderscoreESZ_SZ_EEEEENS4_23SM90_TMA_LOAD_MULTICASTENS4_14ComposedLayoutINS4_7SwizzleILi3ELi4ELi3EEENS4_18smem_ptr_flag_bitsILi32EEENSU_INS5_IJNSA_ILi8EEESI_EEENS5_IJSI_SD_EEEEEEEvNS4_8identityES12_S1C_vS1D_EENS_8epilogue10collective18CollectiveEpilogueINS1F_23Sm100TmaWarpSpecializedILi4ELi2ELi16ELb1ELb0EEEJSJ_NS5_IJNSU_ISG_SD_EENSU_ISI_SD_EEEEESK_SL_SK_SL_NS1F_6fusion15FusionCallbacksIS1J_NS1N_17LinearCombinationISK_fSK_fLNS_15FloatRoundStyleE2EEESJ_S1M_JEEENS4_5SM1004TMEM4LOAD26SM100_TMEM_LOAD_16dp128b8xENS4_13SM90_TMA_LOADES1C_NS4_17SM75_U32x4_LDSM_NENS4_14SM90_TMA_STOREES1C_NS4_17SM90_U32x4_STSM_NENS4_39AutoVectorizingCopyWithAssumedAlignmentILi128EEEEEEvvEEEEvNT_6ParamsE --------------------------
	.section	.nv.info._ZN7cutlass13device_kernelINS_4gemm6kernel13GemmUniversalIN4cute5tupleIJiiiiEEENS1_10collective13CollectiveMmaINS1_35MainloopSm100TmaUmmaWarpSpecializedILi8ELi2ELi4ENS5_IJNS4_1CILi2EEENSA_ILi4EEENSA_ILi1EEEEEEEENS5_IJNSA_ILi64EEENSA_ILi128EEENSA_ILi32EEEEEENS_10tfloat32_tENS5_IJlSD_lEEESK_SL_NS4_8TiledMMAINS4_8MMA_AtomIJNS4_17SM100_MMA_TF32_SSISK_SK_fLi64ELi128ELNS4_4UMMA5MajorE0ELSQ_0ELNSP_7ScaleInE0ELSR_0EEEEEENS4_6LayoutINS5_IJSD_SD_SD_EEENS5_IJNSA_ILi0EEESW_SW_EEEEENS5_IJNS4_10UnderscoreESZ_SZ_EEEEENS4_23SM90_TMA_LOAD_MULTICASTENS4_14ComposedLayoutINS4_7SwizzleILi3ELi4ELi3EEENS4_18smem_ptr_flag_bitsILi32EEENSU_INS5_IJNSA_ILi8EEESI_EEENS5_IJSI_SD_EEEEEEEvNS4_8identityES12_S1C_vS1D_EENS_8epilogue10collective18CollectiveEpilogueINS1F_23Sm100TmaWarpSpecializedILi4ELi2ELi16ELb1ELb0EEEJSJ_NS5_IJNSU_ISG_SD_EENSU_ISI_SD_EEEEESK_SL_SK_SL_NS1F_6fusion15FusionCallbacksIS1J_NS1N_17LinearCombinationISK_fSK_fLNS_15FloatRoundStyleE2EEESJ_S1M_JEEENS4_5SM1004TMEM4LOAD26SM100_TMEM_LOAD_16dp128b8xENS4_13SM90_TMA_LOADES1C_NS4_17SM75_U32x4_LDSM_NENS4_14SM90_TMA_STOREES1C_NS4_17SM90_U32x4_STSM_NENS4_39AutoVectorizingCopyWithAssumedAlignmentILi128EEEEEEvvEEEEvNT_6ParamsE,"",@"SHT_CUDA_INFO"
	.sectionflags	@""
	.align	4


	//----- nvinfo : EIATTR_CUDA_API_VERSION
	.align		4
        /*0000*/ 	.byte	0x04, 0x37
        /*0002*/ 	.short	(.L_31 - .L_30)
.L_30:
        /*0004*/ 	.word	0x00000082


	//----- nvinfo : EIATTR_KPARAM_INFO
	.align		4
.L_31:
        /*0008*/ 	.byte	0x04, 0x17
        /*000a*/ 	.short	(.L_33 - .L_32)
.L_32:
        /*000c*/ 	.word	0x00000000
        /*0010*/ 	.short	0x0000
        /*0012*/ 	.short	0x0000
        /*0014*/ 	.byte	0x00, 0xf0, 0x01, 0x20


	//----- nvinfo : EIATTR_AT_ENTRY_FRAGMENTS
	.align		4
.L_33:
        /*0018*/ 	.byte	0x04, 0x4f
        /*001a*/ 	.short	(.L_35 - .L_34)


	//   ....[0]....
.L_34:
        /*001c*/ 	.word	0x00000006


	//----- nvinfo : EIATTR_RESERVED_SMEM_USED
	.align		4
.L_35:
        /*0020*/ 	.byte	0x01, 0x41
	.zero		2


	//----- nvinfo : EIATTR_SPARSE_MMA_MASK
	.align		4
        /*0024*/ 	.byte	0x03, 0x50
        /*0026*/ 	.short	0x0000


	//----- nvinfo : EIATTR_TCGEN05_1CTA_USED
	.align		4
        /*0028*/ 	.byte	0x01, 0x51
	.zero		2


	//----- nvinfo : EIATTR_MAXREG_COUNT
	.align		4
        /*002c*/ 	.byte	0x03, 0x1b
        /*002e*/ 	.short	0x00ff


	//----- nvinfo : EIATTR_NUM_BARRIERS
	.align		4
        /*0030*/ 	.byte	0x02, 0x4c
        /*0032*/ 	.byte	0x07
	.zero		1


	//----- nvinfo : EIATTR_EXTERNS
	.align		4
        /*0034*/ 	.byte	0x04, 0x0f
        /*0036*/ 	.short	(.L_37 - .L_36)


	//   ....[0]....
	.align		4
.L_36:
        /*0038*/ 	.word	index@(__assertfail)


	//----- nvinfo : EIATTR_MERCURY_ISA_VERSION
	.align		4
.L_37:
        /*003c*/ 	.byte	0x03, 0x5f
        /*003e*/ 	.short	0x0101


	//----- nvinfo : EIATTR_INT_WARP_WIDE_INSTR_OFFSETS
	.align		4
        /*0040*/ 	.byte	0x04, 0x31
        /*0042*/ 	.short	(.L_39 - .L_38)


	//   ....[0]....
.L_38:
        /*0044*/ 	.word	0x00004280


	//   ....[1]....
        /*0048*/ 	.word	0x000042a0


	//   ....[2]....
        /*004c*/ 	.word	0x000042d0


	//   ....[3]....
        /*0050*/ 	.word	0x00004e50


	//   ....[4]....
        /*0054*/ 	.word	0x00004ec0


	//   ....[5]....
        /*0058*/ 	.word	0x00004f90


	//   ....[6]....
        /*005c*/ 	.word	0x00005010


	//   ....[7]....
        /*0060*/ 	.word	0x00005100


	//   ....[8]....
        /*0064*/ 	.word	0x00005180


	//   ....[9]....
        /*0068*/ 	.word	0x00005260


	//   ....[10]....
        /*006c*/ 	.word	0x00005310


	//----- nvinfo : EIATTR_COOP_GROUP_MASK_REGIDS
	.align		4
.L_39:
        /*0070*/ 	.byte	0x04, 0x29
        /*0072*/ 	.short	(.L_41 - .L_40)


	//   ....[0]....
.L_40:
        /*0074*/ 	.word	0xffffffff


	//   ....[1]....
        /*0078*/ 	.word	0xffffffff


	//   ....[2]....
        /*007c*/ 	.word	0xffffffff


	//   ....[3]....
        /*0080*/ 	.word	0xffffffff


	//   ....[4]....
        /*0084*/ 	.word	0xffffffff


	//   ....[5]....
        /*0088*/ 	.word	0xffffffff


	//   ....[6]....
        /*008c*/ 	.word	0xffffffff


	//   ....[7]....
        /*0090*/ 	.word	0xffffffff


	//   ....[8]....
        /*0094*/ 	.word	0xffffffff


	//   ....[9]....
        /*0098*/ 	.word	0xffffffff


	//   ....[10]....
        /*009c*/ 	.word	0xffffffff


	//   ....[11]....
        /*00a0*/ 	.word	0xffffffff


	//   ....[12]....
        /*00a4*/ 	.word	0xffffffff


	//   ....[13]....
        /*00a8*/ 	.word	0xffffffff


	//----- nvinfo : EIATTR_COOP_GROUP_INSTR_OFFSETS
	.align		4
.L_41:
        /*00ac*/ 	.byte	0x04, 0x28
        /*00ae*/ 	.short	(.L_43 - .L_42)


	//   ....[0]....
.L_42:
        /*00b0*/ 	.word	0x00000080


	//   ....[1]....
        /*00b4*/ 	.word	0x000004e0


	//   ....[2]....
        /*00b8*/ 	.word	0x00000740


	//   ....[3]....
        /*00bc*/ 	.word	0x000008e0


	//   ....[4]....
        /*00c0*/ 	.word	0x000009e0


	//   ....[5]....
        /*00c4*/ 	.word	0x00000b50


	//   ....[6]....
        /*00c8*/ 	.word	0x00000cf0


	//   ....[7]....
        /*00cc*/ 	.word	0x00000ea0


	//   ....[8]....
        /*00d0*/ 	.word	0x00002340


	//   ....[9]....
        /*00d4*/ 	.word	0x00003470


	//   ....[10]....
        /*00d8*/ 	.word	0x00003680


	//   ....[11]....
        /*00dc*/ 	.word	0x000036b0


	//   ....[12]....
        /*00e0*/ 	.word	0x00004160


	//   ....[13]....
        /*00e4*/ 	.word	0x00004390


	//----- nvinfo : EIATTR_VRC_CTA_INIT_COUNT
	.align		4
.L_43:
        /*00e8*/ 	.byte	0x02, 0x4a
        /*00ea*/ 	.byte	0x80
	.zero		1


	//----- nvinfo : EIATTR_SYSCALL_OFFSETS
	.align		4
        /*00ec*/ 	.byte	0x04, 0x46
        /*00ee*/ 	.short	(.L_45 - .L_44)


	//   ....[0]....
.L_44:
        /*00f0*/ 	.word	0x00005fd0


	//   ....[1]....
        /*00f4*/ 	.word	0x000060c0


	//   ....[2]....
        /*00f8*/ 	.word	0x000068f0


	//   ....[3]....
        /*00fc*/ 	.word	0x000072b0


	//   ....[4]....
        /*0100*/ 	.word	0x00007c10


	//   ....[5]....
        /*0104*/ 	.word	0x00008560


	//----- nvinfo : EIATTR_MBARRIER_INSTR_OFFSETS
	.align		4
.L_45:
        /*0108*/ 	.byte	0x04, 0x39
        /*010a*/ 	.short	(.L_47 - .L_46)


	//   ....[0]....
.L_46:
        /*010c*/ 	.word	0x00000620
        /*0110*/ 	.word	0x000000ff
        /*0114*/ 	.word	0x00000000
        /*0118*/ 	.short	0x0100
        /*011a*/ 	.byte	0x04
	.zero		1


	//   ....[1]....
        /*011c*/ 	.word	0x00000630
        /*0120*/ 	.word	0x000000ff
        /*0124*/ 	.word	0x00000040
        /*0128*/ 	.short	0x0100
        /*012a*/ 	.byte	0x04
	.zero		1


	//   ....[2]....
        /*012c*/ 	.word	0x00000640
        /*0130*/ 	.word	0x000000ff
        /*0134*/ 	.word	0x00000008
        /*0138*/ 	.short	0x0100
        /*013a*/ 	.byte	0x04
	.zero		1


	//   ....[3]....
        /*013c*/ 	.word	0x00000650
        /*0140*/ 	.word	0x000000ff
        /*0144*/ 	.word	0x00000048
        /*0148*/ 	.short	0x0100
        /*014a*/ 	.byte	0x04
	.zero		1


	//   ....[4]....
        /*014c*/ 	.word	0x00000660
        /*0150*/ 	.word	0x000000ff
        /*0154*/ 	.word	0x00000010
        /*0158*/ 	.short	0x0100
        /*015a*/ 	.byte	0x04
	.zero		1


	//   ....[5]....
        /*015c*/ 	.word	0x00000670
        /*0160*/ 	.word	0x000000ff
        /*0164*/ 	.word	0x00000050
        /*0168*/ 	.short	0x0100
        /*016a*/ 	.byte	0x04
	.zero		1


	//   ....[6]....
        /*016c*/ 	.word	0x00000680
        /*0170*/ 	.word	0x000000ff
        /*0174*/ 	.word	0x00000018
        /*0178*/ 	.short	0x0100
        /*017a*/ 	.byte	0x04
	.zero		1


	//   ....[7]....
        /*017c*/ 	.word	0x00000690
        /*0180*/ 	.word	0x000000ff
        /*0184*/ 	.word	0x00000058
        /*0188*/ 	.short	0x0100
        /*018a*/ 	.byte	0x04
	.zero		1


	//   ....[8]....
        /*018c*/ 	.word	0x000006a0
        /*0190*/ 	.word	0x000000ff
        /*0194*/ 	.word	0x00000020
        /*0198*/ 	.short	0x0100
        /*019a*/ 	.byte	0x04
	.zero		1


	//   ....[9]....
        /*019c*/ 	.word	0x000006b0
        /*01a0*/ 	.word	0x000000ff
        /*01a4*/ 	.word	0x00000060
        /*01a8*/ 	.short	0x0100
        /*01aa*/ 	.byte	0x04
	.zero		1


	//   ....[10]....
        /*01ac*/ 	.word	0x000006c0
        /*01b0*/ 	.word	0x000000ff
        /*01b4*/ 	.word	0x00000028
        /*01b8*/ 	.short	0x0100
        /*01ba*/ 	.byte	0x04
	.zero		1


	//   ....[11]....
        /*01bc*/ 	.word	0x000006d0
        /*01c0*/ 	.word	0x000000ff
        /*01c4*/ 	.word	0x00000068
        /*01c8*/ 	.short	0x0100
        /*01ca*/ 	.byte	0x04
	.zero		1


	//   ....[12]....
        /*01cc*/ 	.word	0x000006e0
        /*01d0*/ 	.word	0x000000ff
        /*01d4*/ 	.word	0x00000030
        /*01d8*/ 	.short	0x0100
        /*01da*/ 	.byte	0x04
	.zero		1


	//   ....[13]....
        /*01dc*/ 	.word	0x000006f0
        /*01e0*/ 	.word	0x000000ff
        /*01e4*/ 	.word	0x00000070
        /*01e8*/ 	.short	0x0100
        /*01ea*/ 	.byte	0x04
	.zero		1


	//   ....[14]....
        /*01ec*/ 	.word	0x00000700
        /*01f0*/ 	.word	0x000000ff
        /*01f4*/ 	.word	0x00000038
        /*01f8*/ 	.short	0x0100
        /*01fa*/ 	.byte	0x04
	.zero		1


	//   ....[15]....
        /*01fc*/ 	.word	0x00000710
        /*0200*/ 	.word	0x000000ff
        /*0204*/ 	.word	0x00000078
        /*0208*/ 	.short	0x0100
        /*020a*/ 	.byte	0x04
	.zero		1


	//   ....[16]....
        /*020c*/ 	.word	0x00000850
        /*0210*/ 	.word	0x000000ff
        /*0214*/ 	.word	0x00000080
        /*0218*/ 	.short	0x0100
        /*021a*/ 	.byte	0x04
	.zero		1


	//   ....[17]....
        /*021c*/ 	.word	0x00000860
        /*0220*/ 	.word	0x000000ff
        /*0224*/ 	.word	0x000000a0
        /*0228*/ 	.short	0x0100
        /*022a*/ 	.byte	0x04
	.zero		1


	//   ....[18]....
        /*022c*/ 	.word	0x00000870
        /*0230*/ 	.word	0x000000ff
        /*0234*/ 	.word	0x00000088
        /*0238*/ 	.short	0x0100
        /*023a*/ 	.byte	0x04
	.zero		1


	//   ....[19]....
        /*023c*/ 	.word	0x00000880
        /*0240*/ 	.word	0x000000ff
        /*0244*/ 	.word	0x000000a8
        /*0248*/ 	.short	0x0100
        /*024a*/ 	.byte	0x04
	.zero		1


	//   ....[20]....
        /*024c*/ 	.word	0x00000890
        /*0250*/ 	.word	0x000000ff
        /*0254*/ 	.word	0x00000090
        /*0258*/ 	.short	0x0100
        /*025a*/ 	.byte	0x04
	.zero		1


	//   ....[21]....
        /*025c*/ 	.word	0x000008a0
        /*0260*/ 	.word	0x000000ff
        /*0264*/ 	.word	0x000000b0
        /*0268*/ 	.short	0x0100
        /*026a*/ 	.byte	0x04
	.zero		1


	//   ....[22]....
        /*026c*/ 	.word	0x000008b0
        /*0270*/ 	.word	0x000000ff
        /*0274*/ 	.word	0x00000098
        /*0278*/ 	.short	0x0100
        /*027a*/ 	.byte	0x04
	.zero		1


	//   ....[23]....
        /*027c*/ 	.word	0x000008c0
        /*0280*/ 	.word	0x000000ff
        /*0284*/ 	.word	0x000000b8
        /*0288*/ 	.short	0x0100
        /*028a*/ 	.byte	0x04
	.zero		1


	//   ....[24]....
        /*028c*/ 	.word	0x000009b0
        /*0290*/ 	.word	0x000000ff
        /*0294*/ 	.word	0x000000c0
        /*0298*/ 	.short	0x0100
        /*029a*/ 	.byte	0x06
	.zero		1


	//   ....[25]....
        /*029c*/ 	.word	0x000009c0
        /*02a0*/ 	.word	0x000000ff
        /*02a4*/ 	.word	0x000000c8
        /*02a8*/ 	.short	0x0100
        /*02aa*/ 	.byte	0x06
	.zero		1


	//   ....[26]....
        /*02ac*/ 	.word	0x00000b00
        /*02b0*/ 	.word	0x000000ff
        /*02b4*/ 	.word	0x000000d0
        /*02b8*/ 	.short	0x0100
        /*02ba*/ 	.byte	0x06
	.zero		1


	//   ....[27]....
        /*02bc*/ 	.word	0x00000b10
        /*02c0*/ 	.word	0x000000ff
        /*02c4*/ 	.word	0x000000e0
        /*02c8*/ 	.short	0x0100
        /*02ca*/ 	.byte	0x06
	.zero		1


	//   ....[28]....
        /*02cc*/ 	.word	0x00000b20
        /*02d0*/ 	.word	0x000000ff
        /*02d4*/ 	.word	0x000000d8
        /*02d8*/ 	.short	0x0100
        /*02da*/ 	.byte	0x06
	.zero		1


	//   ....[29]....
        /*02dc*/ 	.word	0x00000b30
        /*02e0*/ 	.word	0x000000ff
        /*02e4*/ 	.word	0x000000e8
        /*02e8*/ 	.short	0x0100
        /*02ea*/ 	.byte	0x06
	.zero		1


	//   ....[30]....
        /*02ec*/ 	.word	0x00000c60
        /*02f0*/ 	.word	0x000000ff
        /*02f4*/ 	.word	0x000000f0
        /*02f8*/ 	.short	0x0100
        /*02fa*/ 	.byte	0x04
	.zero		1


	//   ....[31]....
        /*02fc*/ 	.word	0x00000c70
        /*0300*/ 	.word	0x000000ff
        /*0304*/ 	.word	0x00000110
        /*0308*/ 	.short	0x0100
        /*030a*/ 	.byte	0x04
	.zero		1


	//   ....[32]....
        /*030c*/ 	.word	0x00000c80
        /*0310*/ 	.word	0x000000ff
        /*0314*/ 	.word	0x000000f8
        /*0318*/ 	.short	0x0100
        /*031a*/ 	.byte	0x04
	.zero		1


	//   ....[33]....
        /*031c*/ 	.word	0x00000c90
        /*0320*/ 	.word	0x000000ff
        /*0324*/ 	.word	0x00000118
        /*0328*/ 	.short	0x0100
        /*032a*/ 	.byte	0x04
	.zero		1


	//   ....[34]....
        /*032c*/ 	.word	0x00000ca0
        /*0330*/ 	.word	0x000000ff
        /*0334*/ 	.word	0x00000100
        /*0338*/ 	.short	0x0100
        /*033a*/ 	.byte	0x04
	.zero		1


	//   ....[35]....
        /*033c*/ 	.word	0x00000cb0
        /*0340*/ 	.word	0x000000ff
        /*0344*/ 	.word	0x00000120
        /*0348*/ 	.short	0x0100
        /*034a*/ 	.byte	0x04
	.zero		1


	//   ....[36]....
        /*034c*/ 	.word	0x00000cc0
        /*0350*/ 	.word	0x000000ff
        /*0354*/ 	.word	0x00000108
        /*0358*/ 	.short	0x0100
        /*035a*/ 	.byte	0x04
	.zero		1


	//   ....[37]....
        /*035c*/ 	.word	0x00000cd0
        /*0360*/ 	.word	0x000000ff
        /*0364*/ 	.word	0x00000128
        /*0368*/ 	.short	0x0100
        /*036a*/ 	.byte	0x04
	.zero		1


	//   ....[38]....
        /*036c*/ 	.word	0x00000dc0
        /*0370*/ 	.word	0x000000ff
        /*0374*/ 	.word	0x00000130
        /*0378*/ 	.short	0x0100
        /*037a*/ 	.byte	0x04
	.zero		1


	//   ....[39]....
        /*037c*/ 	.word	0x00000dd0
        /*0380*/ 	.word	0x000000ff
        /*0384*/ 	.word	0x00000140
        /*0388*/ 	.short	0x0100
        /*038a*/ 	.byte	0x04
	.zero		1


	//   ....[40]....
        /*038c*/ 	.word	0x00000de0
        /*0390*/ 	.word	0x000000ff
        /*0394*/ 	.word	0x00000138
        /*0398*/ 	.short	0x0100
        /*039a*/ 	.byte	0x04
	.zero		1


	//   ....[41]....
        /*039c*/ 	.word	0x00000df0
        /*03a0*/ 	.word	0x000000ff
        /*03a4*/ 	.word	0x00000148
        /*03a8*/ 	.short	0x0100
        /*03aa*/ 	.byte	0x04
	.zero		1


	//   ....[42]....
        /*03ac*/ 	.word	0x00001bb0
        /*03b0*/ 	.word	0x00000000
        /*03b4*/ 	.word	0x00000140
        /*03b8*/ 	.short	0x010a
        /*03ba*/ 	.byte	0xff
	.zero		1


	//   ....[43]....
        /*03bc*/ 	.word	0x00001bd0
        /*03c0*/ 	.word	0x00000000
        /*03c4*/ 	.word	0x00000130
        /*03c8*/ 	.short	0x0101
        /*03ca*/ 	.byte	0xff
	.zero		1


	//   ....[44]....
        /*03cc*/ 	.word	0x00001c90
        /*03d0*/ 	.word	0x000000ff
        /*03d4*/ 	.word	0x00000040
        /*03d8*/ 	.short	0x010a
        /*03da*/ 	.byte	0x04
	.zero		1


	//   ....[45]....
        /*03dc*/ 	.word	0x00001d20
        /*03e0*/ 	.word	0x000000ff
        /*03e4*/ 	.word	0x00000040
        /*03e8*/ 	.short	0x010a
        /*03ea*/ 	.byte	0x21
	.zero		1


	//   ....[46]....
        /*03ec*/ 	.word	0x00001eb0
        /*03f0*/ 	.word	0x000000ff
        /*03f4*/ 	.word	0x00000040
        /*03f8*/ 	.short	0x010a
        /*03fa*/ 	.byte	0x05
	.zero		1


	//   ....[47]....
        /*03fc*/ 	.word	0x00002000
        /*0400*/ 	.word	0x000000ff
        /*0404*/ 	.word	0x000000c8
        /*0408*/ 	.short	0x0101
        /*040a*/ 	.byte	0x15
	.zero		1


	//   ....[48]....
        /*040c*/ 	.word	0x00002020
        /*0410*/ 	.word	0x000000ff
        /*0414*/ 	.word	0x00000040
        /*0418*/ 	.short	0x010a
        /*041a*/ 	.byte	0x04
	.zero		1


	//   ....[49]....
        /*041c*/ 	.word	0x000020a0
        /*0420*/ 	.word	0x000000ff
        /*0424*/ 	.word	0x00000040
        /*0428*/ 	.short	0x010a
        /*042a*/ 	.byte	0x11
	.zero		1


	//   ....[50]....
        /*042c*/ 	.word	0x00002230
        /*0430*/ 	.word	0x000000ff
        /*0434*/ 	.word	0x00000040
        /*0438*/ 	.short	0x010a
        /*043a*/ 	.byte	0x05
	.zero		1


	//   ....[51]....
        /*043c*/ 	.word	0x00002370
        /*0440*/ 	.word	0x00000003
        /*0444*/ 	.word	0x000000d0
        /*0448*/ 	.short	0x010a
        /*044a*/ 	.byte	0xff
	.zero		1


	//   ....[52]....
        /*044c*/ 	.word	0x000024c0
        /*0450*/ 	.word	0x00000000
        /*0454*/ 	.word	0x00000000
        /*0458*/ 	.short	0x0101
        /*045a*/ 	.byte	0xff
	.zero		1


	//   ....[53]....
        /*045c*/ 	.word	0x00002a80
        /*0460*/ 	.word	0x000000ff
        /*0464*/ 	.word	0x00000000
        /*0468*/ 	.short	0x010a
        /*046a*/ 	.byte	0x04
	.zero		1


	//   ....[54]....
        /*046c*/ 	.word	0x00002b10
        /*0470*/ 	.word	0x000000ff
        /*0474*/ 	.word	0x00000000
        /*0478*/ 	.short	0x010a
        /*047a*/ 	.byte	0x05
	.zero		1


	//   ....[55]....
        /*047c*/ 	.word	0x00002ba0
        /*0480*/ 	.word	0x000000ff
        /*0484*/ 	.word	0x00000000
        /*0488*/ 	.short	0x010a
        /*048a*/ 	.byte	0x05
	.zero		1


	//   ....[56]....
        /*048c*/ 	.word	0x00002c30
        /*0490*/ 	.word	0x000000ff
        /*0494*/ 	.word	0x00000000
        /*0498*/ 	.short	0x010a
        /*049a*/ 	.byte	0x05
	.zero		1


	//   ....[57]....
        /*049c*/ 	.word	0x00002cc0
        /*04a0*/ 	.word	0x000000ff
        /*04a4*/ 	.word	0x00000000
        /*04a8*/ 	.short	0x010a
        /*04aa*/ 	.byte	0x05
	.zero		1


	//   ....[58]....
        /*04ac*/ 	.word	0x00002d50
        /*04b0*/ 	.word	0x000000ff
        /*04b4*/ 	.word	0x00000000
        /*04b8*/ 	.short	0x010a
        /*04ba*/ 	.byte	0x05
	.zero		1


	//   ....[59]....
        /*04bc*/ 	.word	0x00002de0
        /*04c0*/ 	.word	0x000000ff
        /*04c4*/ 	.word	0x00000000
        /*04c8*/ 	.short	0x010a
        /*04ca*/ 	.byte	0x05
	.zero		1


	//   ....[60]....
        /*04cc*/ 	.word	0x00002e80
        /*04d0*/ 	.word	0x00000000
        /*04d4*/ 	.word	0x00000000
        /*04d8*/ 	.short	0x010a
        /*04da*/ 	.byte	0xff
	.zero		1


	//   ....[61]....
        /*04dc*/ 	.word	0x00002fc0
        /*04e0*/ 	.word	0x00000002
        /*04e4*/ 	.word	0x00000130
        /*04e8*/ 	.short	0x010a
        /*04ea*/ 	.byte	0xff
	.zero		1


	//   ....[62]....
        /*04ec*/ 	.word	0x00003020
        /*04f0*/ 	.word	0x00000004
        /*04f4*/ 	.word	0x00000000
        /*04f8*/ 	.short	0x0101
        /*04fa*/ 	.byte	0xff
	.zero		1


	//   ....[63]....
        /*04fc*/ 	.word	0x00003040
        /*0500*/ 	.word	0x000000ff
        /*0504*/ 	.word	0x000000e0
        /*0508*/ 	.short	0x010a
        /*050a*/ 	.byte	0x04
	.zero		1


	//   ....[64]....
        /*050c*/ 	.word	0x00003160
        /*0510*/ 	.word	0x00000002
        /*0514*/ 	.word	0x000000d0
        /*0518*/ 	.short	0x010a
        /*051a*/ 	.byte	0xff
	.zero		1


	//   ....[65]....
        /*051c*/ 	.word	0x00003270
        /*0520*/ 	.word	0x00000002
        /*0524*/ 	.word	0x00000000
        /*0528*/ 	.short	0x0101
        /*052a*/ 	.byte	0xff
	.zero		1


	//   ....[66]....
        /*052c*/ 	.word	0x00003300
        /*0530*/ 	.word	0x000000ff
        /*0534*/ 	.word	0x000000e0
        /*0538*/ 	.short	0x0106
        /*053a*/ 	.byte	0x04
	.zero		1


	//   ....[67]....
        /*053c*/ 	.word	0x00003320
        /*0540*/ 	.word	0x000000ff
        /*0544*/ 	.word	0x000000e0
        /*0548*/ 	.short	0x010a
        /*054a*/ 	.byte	0x04
	.zero		1


	//   ....[68]....
        /*054c*/ 	.word	0x000033b0
        /*0550*/ 	.word	0x000000ff
        /*0554*/ 	.word	0x000000e0
        /*0558*/ 	.short	0x0106
        /*055a*/ 	.byte	0x07
	.zero		1


	//   ....[69]....
        /*055c*/ 	.word	0x000033f0
        /*0560*/ 	.word	0x00000000
        /*0564*/ 	.word	0x000000e0
        /*0568*/ 	.short	0x010a
        /*056a*/ 	.byte	0xff
	.zero		1


	//   ....[70]....
        /*056c*/ 	.word	0x00003950
        /*0570*/ 	.word	0x00000000
        /*0574*/ 	.word	0x000000d0
        /*0578*/ 	.short	0x010a
        /*057a*/ 	.byte	0xff
	.zero		1


	//   ....[71]....
        /*057c*/ 	.word	0x00003a50
        /*0580*/ 	.word	0x00000003
        /*0584*/ 	.word	0x00000000
        /*0588*/ 	.short	0x0101
        /*058a*/ 	.byte	0xff
	.zero		1


	//   ....[72]....
        /*058c*/ 	.word	0x00003a60
        /*0590*/ 	.word	0x000000ff
        /*0594*/ 	.word	0x00000000
        /*0598*/ 	.short	0x010a
        /*059a*/ 	.byte	0x04
	.zero		1


	//   ....[73]....
        /*059c*/ 	.word	0x00003ae0
        /*05a0*/ 	.word	0x000000ff
        /*05a4*/ 	.word	0x00000110
        /*05a8*/ 	.short	0x010a
        /*05aa*/ 	.byte	0x1f
	.zero		1


	//   ....[74]....
        /*05ac*/ 	.word	0x00003bc0
        /*05b0*/ 	.word	0x000000ff
        /*05b4*/ 	.word	0x00000000
        /*05b8*/ 	.short	0x010a
        /*05ba*/ 	.byte	0x05
	.zero		1


	//   ....[75]....
        /*05bc*/ 	.word	0x00003d00
        /*05c0*/ 	.word	0x000000ff
        /*05c4*/ 	.word	0x00000000
        /*05c8*/ 	.short	0x010a
        /*05ca*/ 	.byte	0x04
	.zero		1


	//   ....[76]....
        /*05cc*/ 	.word	0x00003f90
        /*05d0*/ 	.word	0x000000ff
        /*05d4*/ 	.word	0x00000000
        /*05d8*/ 	.short	0x010a
        /*05da*/ 	.byte	0x04
	.zero		1


	//   ....[77]....
        /*05dc*/ 	.word	0x00004020
        /*05e0*/ 	.word	0x000000ff
        /*05e4*/ 	.word	0x00000000
        /*05e8*/ 	.short	0x010a
        /*05ea*/ 	.byte	0x05
	.zero		1


	//   ....[78]....
        /*05ec*/ 	.word	0x000040b0
        /*05f0*/ 	.word	0x000000ff
        /*05f4*/ 	.word	0x00000000
        /*05f8*/ 	.short	0x010a
        /*05fa*/ 	.byte	0x05
	.zero		1


	//   ....[79]....
        /*05fc*/ 	.word	0x00004140
        /*0600*/ 	.word	0x000000ff
        /*0604*/ 	.word	0x00000000
        /*0608*/ 	.short	0x010a
        /*060a*/ 	.byte	0x04
	.zero		1


	//   ....[80]....
        /*060c*/ 	.word	0x00004650
        /*0610*/ 	.word	0x0000000c
        /*0614*/ 	.word	0x000000d0
        /*0618*/ 	.short	0x010a
        /*061a*/ 	.byte	0xff
	.zero		1


	//   ....[81]....
        /*061c*/ 	.word	0x000047c0
        /*0620*/ 	.word	0x00000000
        /*0624*/ 	.word	0x00000000
        /*0628*/ 	.short	0x0101
        /*062a*/ 	.byte	0xff
	.zero		1


	//   ....[82]....
        /*062c*/ 	.word	0x00004c50
        /*0630*/ 	.word	0x000000ff
        /*0634*/ 	.word	0x000000c8
        /*0638*/ 	.short	0x010a
        /*063a*/ 	.byte	0x15
	.zero		1


	//   ....[83]....
        /*063c*/ 	.word	0x00004dd0
        /*0640*/ 	.word	0x000000ff
        /*0644*/ 	.word	0x000000a0
        /*0648*/ 	.short	0x010a
        /*064a*/ 	.byte	0x15
	.zero		1


	//   ....[84]....
        /*064c*/ 	.word	0x00004f40
        /*0650*/ 	.word	0x000000ff
        /*0654*/ 	.word	0x00000080
        /*0658*/ 	.short	0x010b
        /*065a*/ 	.byte	0x15
	.zero		1


	//   ....[85]....
        /*065c*/ 	.word	0x00004f50
        /*0660*/ 	.word	0x000000ff
        /*0664*/ 	.word	0x00000000
        /*0668*/ 	.short	0x0101
        /*066a*/ 	.byte	0x28
	.zero		1


	//   ....[86]....
        /*066c*/ 	.word	0x00004f60
        /*0670*/ 	.word	0x000000ff
        /*0674*/ 	.word	0x000000a8
        /*0678*/ 	.short	0x010a
        /*067a*/ 	.byte	0x15
	.zero		1


	//   ....[87]....
        /*067c*/ 	.word	0x000050b0
        /*0680*/ 	.word	0x000000ff
        /*0684*/ 	.word	0x00000088
        /*0688*/ 	.short	0x010b
        /*068a*/ 	.byte	0x15
	.zero		1


	//   ....[88]....
        /*068c*/ 	.word	0x000050c0
        /*0690*/ 	.word	0x000000ff
        /*0694*/ 	.word	0x00000000
        /*0698*/ 	.short	0x0101
        /*069a*/ 	.byte	0x27
	.zero		1


	//   ....[89]....
        /*069c*/ 	.word	0x000050d0
        /*06a0*/ 	.word	0x000000ff
        /*06a4*/ 	.word	0x000000b0
        /*06a8*/ 	.short	0x010a
        /*06aa*/ 	.byte	0x15
	.zero		1


	//   ....[90]....
        /*06ac*/ 	.word	0x00005210
        /*06b0*/ 	.word	0x000000ff
        /*06b4*/ 	.word	0x00000090
        /*06b8*/ 	.short	0x010b
        /*06ba*/ 	.byte	0x15
	.zero		1


	//   ....[91]....
        /*06bc*/ 	.word	0x00005220
        /*06c0*/ 	.word	0x000000ff
        /*06c4*/ 	.word	0x00000000
        /*06c8*/ 	.short	0x0101
        /*06ca*/ 	.byte	0x26
	.zero		1


	//   ....[92]....
        /*06cc*/ 	.word	0x00005230
        /*06d0*/ 	.word	0x000000ff
        /*06d4*/ 	.word	0x000000b8
        /*06d8*/ 	.short	0x010a
        /*06da*/ 	.byte	0x15
	.zero		1


	//   ....[93]....
        /*06dc*/ 	.word	0x00005430
        /*06e0*/ 	.word	0x000000ff
        /*06e4*/ 	.word	0x00000098
        /*06e8*/ 	.short	0x010b
        /*06ea*/ 	.byte	0x15
	.zero		1


	//   ....[94]....
        /*06ec*/ 	.word	0x00005440
        /*06f0*/ 	.word	0x000000ff
        /*06f4*/ 	.word	0x00000000
        /*06f8*/ 	.short	0x0101
        /*06fa*/ 	.byte	0x25
	.zero		1


	//   ....[95]....
        /*06fc*/ 	.word	0x00005470
        /*0700*/ 	.word	0x000000ff
        /*0704*/ 	.word	0x000000a0
        /*0708*/ 	.short	0x010a
        /*070a*/ 	.byte	0x15
	.zero		1


	//   ....[96]....
        /*070c*/ 	.word	0x00005490
        /*0710*/ 	.word	0x000000ff
        /*0714*/ 	.word	0x000000a8
        /*0718*/ 	.short	0x010a
        /*071a*/ 	.byte	0x15
	.zero		1


	//   ....[97]....
        /*071c*/ 	.word	0x000054b0
        /*0720*/ 	.word	0x000000ff
        /*0724*/ 	.word	0x000000b0
        /*0728*/ 	.short	0x010a
        /*072a*/ 	.byte	0x15
	.zero		1


	//   ....[98]....
        /*072c*/ 	.word	0x000054f0
        /*0730*/ 	.word	0x00000000
        /*0734*/ 	.word	0x000000b8
        /*0738*/ 	.short	0x010a
        /*073a*/ 	.byte	0xff
	.zero		1


	//   ....[99]....
        /*073c*/ 	.word	0x00005860
        /*0740*/ 	.word	0x00000003
        /*0744*/ 	.word	0x000000d0
        /*0748*/ 	.short	0x010a
        /*074a*/ 	.byte	0xff
	.zero		1


	//   ....[100]....
        /*074c*/ 	.word	0x000059e0
        /*0750*/ 	.word	0x00000000
        /*0754*/ 	.word	0x00000000
        /*0758*/ 	.short	0x0101
        /*075a*/ 	.byte	0xff
	.zero		1


	//   ....[101]....
        /*075c*/ 	.word	0x00006560
        /*0760*/ 	.word	0x000000ff
        /*0764*/ 	.word	0x00000080
        /*0768*/ 	.short	0x010a
        /*076a*/ 	.byte	0x2c
	.zero		1


	//   ....[102]....
        /*076c*/ 	.word	0x000065b0
        /*0770*/ 	.word	0x00000053
        /*0774*/ 	.word	0x000000f0
        /*0778*/ 	.short	0x010a
        /*077a*/ 	.byte	0xff
	.zero		1


	//   ....[103]....
        /*077c*/ 	.word	0x000066d0
        /*0780*/ 	.word	0x000000ff
        /*0784*/ 	.word	0x00000080
        /*0788*/ 	.short	0x010a
        /*078a*/ 	.byte	0x2c
	.zero		1


	//   ....[104]....
        /*078c*/ 	.word	0x000067d0
        /*0790*/ 	.word	0x00000053
        /*0794*/ 	.word	0x000000f0
        /*0798*/ 	.short	0x010a
        /*079a*/ 	.byte	0xff
	.zero		1


	//   ....[105]....
        /*079c*/ 	.word	0x00006fd0
        /*07a0*/ 	.word	0x00000000
        /*07a4*/ 	.word	0x00000000
        /*07a8*/ 	.short	0x0101
        /*07aa*/ 	.byte	0xff
	.zero		1


	//   ....[106]....
        /*07ac*/ 	.word	0x00006fe0
        /*07b0*/ 	.word	0x00000003
        /*07b4*/ 	.word	0x00000080
        /*07b8*/ 	.short	0x010a
        /*07ba*/ 	.byte	0xff
	.zero		1


	//   ....[107]....
        /*07bc*/ 	.word	0x000070b0
        /*07c0*/ 	.word	0x00000003
        /*07c4*/ 	.word	0x00000080
        /*07c8*/ 	.short	0x010a
        /*07ca*/ 	.byte	0xff
	.zero		1


	//   ....[108]....
        /*07cc*/ 	.word	0x00007930
        /*07d0*/ 	.word	0x0000005d
        /*07d4*/ 	.word	0x00000000
        /*07d8*/ 	.short	0x0101
        /*07da*/ 	.byte	0xff
	.zero		1


	//   ....[109]....
        /*07dc*/ 	.word	0x00007950
        /*07e0*/ 	.word	0x00000028
        /*07e4*/ 	.word	0x00000080
        /*07e8*/ 	.short	0x010a
        /*07ea*/ 	.byte	0xff
	.zero		1


	//   ....[110]....
        /*07ec*/ 	.word	0x00007a10
        /*07f0*/ 	.word	0x00000028
        /*07f4*/ 	.word	0x00000080
        /*07f8*/ 	.short	0x010a
        /*07fa*/ 	.byte	0xff
	.zero		1


	//   ....[111]....
        /*07fc*/ 	.word	0x00008280
        /*0800*/ 	.word	0x0000005d
        /*0804*/ 	.word	0x00000000
        /*0808*/ 	.short	0x0101
        /*080a*/ 	.byte	0xff
	.zero		1


	//   ....[112]....
        /*080c*/ 	.word	0x000082a0
        /*0810*/ 	.word	0x00000003
        /*0814*/ 	.word	0x00000080
        /*0818*/ 	.short	0x010a
        /*081a*/ 	.byte	0xff
	.zero		1


	//   ....[113]....
        /*081c*/ 	.word	0x00008360
        /*0820*/ 	.word	0x00000003
        /*0824*/ 	.word	0x00000080
        /*0828*/ 	.short	0x010a
        /*082a*/ 	.byte	0xff
	.zero		1


	//   ....[114]....
        /*082c*/ 	.word	0x00008940
        /*0830*/ 	.word	0x000000ff
        /*0834*/ 	.word	0x00000000
        /*0838*/ 	.short	0x0101
        /*083a*/ 	.byte	0x04
	.zero		1


	//   ....[115]....
        /*083c*/ 	.word	0x00008c40
        /*0840*/ 	.word	0x00000003
        /*0844*/ 	.word	0x00000000
        /*0848*/ 	.short	0x0101
        /*084a*/ 	.byte	0xff
	.zero		1


	//   ....[116]....
        /*084c*/ 	.word	0x00008f00
        /*0850*/ 	.word	0x000000ff
        /*0854*/ 	.word	0x00000000
        /*0858*/ 	.short	0x0101
        /*085a*/ 	.byte	0x06
	.zero		1


	//   ....[117]....
        /*085c*/ 	.word	0x00008f20
        /*0860*/ 	.word	0x00000000
        /*0864*/ 	.word	0x00000140
        /*0868*/ 	.short	0x010a
        /*086a*/ 	.byte	0xff
	.zero		1


	//   ....[118]....
        /*086c*/ 	.word	0x00008f80
        /*0870*/ 	.word	0x00000000
        /*0874*/ 	.word	0x00000040
        /*0878*/ 	.short	0x010a
        /*087a*/ 	.byte	0xff
	.zero		1


	//   ....[119]....
        /*087c*/ 	.word	0x00008fe0
        /*0880*/ 	.word	0x00000000
        /*0884*/ 	.word	0x00000040
        /*0888*/ 	.short	0x010a
        /*088a*/ 	.byte	0xff
	.zero		1


	//   ....[120]....
        /*088c*/ 	.word	0x00009030
        /*0890*/ 	.word	0x00000003
        /*0894*/ 	.word	0x000000d0
        /*0898*/ 	.short	0x010a
        /*089a*/ 	.byte	0xff
	.zero		1


	//   ....[121]....
        /*089c*/ 	.word	0x00009090
        /*08a0*/ 	.word	0x00000000
        /*08a4*/ 	.word	0x00000000
        /*08a8*/ 	.short	0x010a
        /*08aa*/ 	.byte	0xff
	.zero		1


	//   ....[122]....
        /*08ac*/ 	.word	0x000090f0
        /*08b0*/ 	.word	0x00000000
        /*08b4*/ 	.word	0x00000000
        /*08b8*/ 	.short	0x010a
        /*08ba*/ 	.byte	0xff
	.zero		1


	//   ....[123]....
        /*08bc*/ 	.word	0x00009150
        /*08c0*/ 	.word	0x00000000
        /*08c4*/ 	.word	0x00000000
        /*08c8*/ 	.short	0x010a
        /*08ca*/ 	.byte	0xff
	.zero		1


	//   ....[124]....
        /*08cc*/ 	.word	0x000091b0
        /*08d0*/ 	.word	0x00000000
        /*08d4*/ 	.word	0x00000000
        /*08d8*/ 	.short	0x010a
        /*08da*/ 	.byte	0xff
	.zero		1


	//   ....[125]....
        /*08dc*/ 	.word	0x00009210
        /*08e0*/ 	.word	0x00000000
        /*08e4*/ 	.word	0x00000000
        /*08e8*/ 	.short	0x010a
        /*08ea*/ 	.byte	0xff
	.zero		1


	//   ....[126]....
        /*08ec*/ 	.word	0x00009270
        /*08f0*/ 	.word	0x00000000
        /*08f4*/ 	.word	0x00000000
        /*08f8*/ 	.short	0x010a
        /*08fa*/ 	.byte	0xff
	.zero		1


	//   ....[127]....
        /*08fc*/ 	.word	0x000092d0
        /*0900*/ 	.word	0x00000000
        /*0904*/ 	.word	0x00000000
        /*0908*/ 	.short	0x010a
        /*090a*/ 	.byte	0xff
	.zero		1


	//   ....[128]....
        /*090c*/ 	.word	0x00009320
        /*0910*/ 	.word	0x00000002
        /*0914*/ 	.word	0x00000130
        /*0918*/ 	.short	0x010a
        /*091a*/ 	.byte	0xff
	.zero		1


	//   ....[129]....
        /*091c*/ 	.word	0x00009380
        /*0920*/ 	.word	0x00000002
        /*0924*/ 	.word	0x000000e0
        /*0928*/ 	.short	0x010a
        /*092a*/ 	.byte	0xff
	.zero		1


	//   ....[130]....
        /*092c*/ 	.word	0x000093d0
        /*0930*/ 	.word	0x00000002
        /*0934*/ 	.word	0x000000d0
        /*0938*/ 	.short	0x010a
        /*093a*/ 	.byte	0xff
	.zero		1


	//   ....[131]....
        /*093c*/ 	.word	0x00009430
        /*0940*/ 	.word	0x00000000
        /*0944*/ 	.word	0x000000e0
        /*0948*/ 	.short	0x010a
        /*094a*/ 	.byte	0xff
	.zero		1


	//   ....[132]....
        /*094c*/ 	.word	0x00009480
        /*0950*/ 	.word	0x00000000
        /*0954*/ 	.word	0x000000d0
        /*0958*/ 	.short	0x010a
        /*095a*/ 	.byte	0xff
	.zero		1


	//   ....[133]....
        /*095c*/ 	.word	0x000094e0
        /*0960*/ 	.word	0x00000003
        /*0964*/ 	.word	0x00000110
        /*0968*/ 	.short	0x010a
        /*096a*/ 	.byte	0xff
	.zero		1


	//   ....[134]....
        /*096c*/ 	.word	0x00009540
        /*0970*/ 	.word	0x00000000
        /*0974*/ 	.word	0x00000000
        /*0978*/ 	.short	0x010a
        /*097a*/ 	.byte	0xff
	.zero		1


	//   ....[135]....
        /*097c*/ 	.word	0x000095a0
        /*0980*/ 	.word	0x00000000
        /*0984*/ 	.word	0x00000000
        /*0988*/ 	.short	0x010a
        /*098a*/ 	.byte	0xff
	.zero		1


	//   ....[136]....
        /*098c*/ 	.word	0x00009600
        /*0990*/ 	.word	0x00000000
        /*0994*/ 	.word	0x00000000
        /*0998*/ 	.short	0x010a
        /*099a*/ 	.byte	0xff
	.zero		1


	//   ....[137]....
        /*099c*/ 	.word	0x00009660
        /*09a0*/ 	.word	0x00000000
        /*09a4*/ 	.word	0x00000000
        /*09a8*/ 	.short	0x010a
        /*09aa*/ 	.byte	0xff
	.zero		1


	//   ....[138]....
        /*09ac*/ 	.word	0x000096c0
        /*09b0*/ 	.word	0x00000000
        /*09b4*/ 	.word	0x00000000
        /*09b8*/ 	.short	0x010a
        /*09ba*/ 	.byte	0xff
	.zero		1


	//   ....[139]....
        /*09bc*/ 	.word	0x00009710
        /*09c0*/ 	.word	0x0000000c
        /*09c4*/ 	.word	0x000000d0
        /*09c8*/ 	.short	0x010a
        /*09ca*/ 	.byte	0xff
	.zero		1


	//   ....[140]....
        /*09cc*/ 	.word	0x00009770
        /*09d0*/ 	.word	0x00000000
        /*09d4*/ 	.word	0x000000c8
        /*09d8*/ 	.short	0x010a
        /*09da*/ 	.byte	0xff
	.zero		1


	//   ....[141]....
        /*09dc*/ 	.word	0x000097d0
        /*09e0*/ 	.word	0x00000000
        /*09e4*/ 	.word	0x000000a0
        /*09e8*/ 	.short	0x010a
        /*09ea*/ 	.byte	0xff
	.zero		1


	//   ....[142]....
        /*09ec*/ 	.word	0x00009830
        /*09f0*/ 	.word	0x00000000
        /*09f4*/ 	.word	0x000000a8
        /*09f8*/ 	.short	0x010a
        /*09fa*/ 	.byte	0xff
	.zero		1


	//   ....[143]....
        /*09fc*/ 	.word	0x00009890
        /*0a00*/ 	.word	0x00000000
        /*0a04*/ 	.word	0x000000b0
        /*0a08*/ 	.short	0x010a
        /*0a0a*/ 	.byte	0xff
	.zero		1


	//   ....[144]....
        /*0a0c*/ 	.word	0x000098f0
        /*0a10*/ 	.word	0x00000000
        /*0a14*/ 	.word	0x000000b8
        /*0a18*/ 	.short	0x010a
        /*0a1a*/ 	.byte	0xff
	.zero		1


	//   ....[145]....
        /*0a1c*/ 	.word	0x00009950
        /*0a20*/ 	.word	0x00000000
        /*0a24*/ 	.word	0x000000a0
        /*0a28*/ 	.short	0x010a
        /*0a2a*/ 	.byte	0xff
	.zero		1


	//   ....[146]....
        /*0a2c*/ 	.word	0x000099b0
        /*0a30*/ 	.word	0x00000000
        /*0a34*/ 	.word	0x000000a8
        /*0a38*/ 	.short	0x010a
        /*0a3a*/ 	.byte	0xff
	.zero		1


	//   ....[147]....
        /*0a3c*/ 	.word	0x00009a10
        /*0a40*/ 	.word	0x00000000
        /*0a44*/ 	.word	0x000000b0
        /*0a48*/ 	.short	0x010a
        /*0a4a*/ 	.byte	0xff
	.zero		1


	//   ....[148]....
        /*0a4c*/ 	.word	0x00009a60
        /*0a50*/ 	.word	0x00000003
        /*0a54*/ 	.word	0x000000d0
        /*0a58*/ 	.short	0x010a
        /*0a5a*/ 	.byte	0xff
	.zero		1


	//   ....[149]....
        /*0a5c*/ 	.word	0x00009ac0
        /*0a60*/ 	.word	0x00000000
        /*0a64*/ 	.word	0x00000080
        /*0a68*/ 	.short	0x010a
        /*0a6a*/ 	.byte	0xff
	.zero		1


	//   ....[150]....
        /*0a6c*/ 	.word	0x00009b10
        /*0a70*/ 	.word	0x00000053
        /*0a74*/ 	.word	0x000000f0
        /*0a78*/ 	.short	0x010a
        /*0a7a*/ 	.byte	0xff
	.zero		1


	//   ....[151]....
        /*0a7c*/ 	.word	0x00009b60
        /*0a80*/ 	.word	0x00000003
        /*0a84*/ 	.word	0x00000080
        /*0a88*/ 	.short	0x010a
        /*0a8a*/ 	.byte	0xff
	.zero		1


	//   ....[152]....
        /*0a8c*/ 	.word	0x00009bb0
        /*0a90*/ 	.word	0x00000028
        /*0a94*/ 	.word	0x00000080
        /*0a98*/ 	.short	0x010a
        /*0a9a*/ 	.byte	0xff
	.zero		1


	//   ....[153]....
        /*0a9c*/ 	.word	0x00009c00
        /*0aa0*/ 	.word	0x00000003
        /*0aa4*/ 	.word	0x00000080
        /*0aa8*/ 	.short	0x010a
        /*0aaa*/ 	.byte	0xff
	.zero		1


	//----- nvinfo : EIATTR_NUM_MBARRIERS
	.align		4
.L_47:
        /*0aac*/ 	.byte	0x03, 0x38
        /*0aae*/ 	.short	0x002a


	//----- nvinfo : EIATTR_EXIT_INSTR_OFFSETS
	.align		4
        /*0ab0*/ 	.byte	0x04, 0x1c
        /*0ab2*/ 	.short	(.L_49 - .L_48)


	//   ....[0]....
.L_48:
        /*0ab4*/ 	.word	0x00002eb0


	//   ....[1]....
        /*0ab8*/ 	.word	0x000033c0


	//   ....[2]....
        /*0abc*/ 	.word	0x00003420


	//   ....[3]....
        /*0ac0*/ 	.word	0x000043a0


	//   ....[4]....
        /*0ac4*/ 	.word	0x00005520


	//   ....[5]....
        /*0ac8*/ 	.word	0x00005560


	//   ....[6]....
        /*0acc*/ 	.word	0x00008df0


	//   ....[7]....
        /*0ad0*/ 	.word	0x00008e60


	//   ....[8]....
        /*0ad4*/ 	.word	0x00008e90


	//   ....[9]....
        /*0ad8*/ 	.word	0x00008f10


	//----- nvinfo : EIATTR_MAX_THREADS
	.align		4
.L_49:
        /*0adc*/ 	.byte	0x04, 0x05
        /*0ade*/ 	.short	(.L_51 - .L_50)
.L_50:
        /*0ae0*/ 	.word	0x00000100
        /*0ae4*/ 	.word	0x00000001
        /*0ae8*/ 	.word	0x00000001


	//----- nvinfo : EIATTR_CRS_STACK_SIZE
	.align		4
.L_51:
        /*0aec*/ 	.byte	0x04, 0x1e
        /*0aee*/ 	.short	(.L_53 - .L_52)
.L_52:
        /*0af0*/ 	.word	0x00000000


	//----- nvinfo : EIATTR_CBANK_PARAM_SIZE
	.align		4
.L_53:
        /*0af4*/ 	.byte	0x03, 0x19
        /*0af6*/ 	.short	0x0800


	//----- nvinfo : EIATTR_PARAM_CBANK
	.align		4
        /*0af8*/ 	.byte	0x04, 0x0a
        /*0afa*/ 	.short	(.L_55 - .L_54)
	.align		4
.L_54:
        /*0afc*/ 	.word	index@(.nv.constant0._ZN7cutlass13device_kernelINS_4gemm6kernel13GemmUniversalIN4cute5tupleIJiiiiEEENS1_10collective13CollectiveMmaINS1_35MainloopSm100TmaUmmaWarpSpecializedILi8ELi2ELi4ENS5_IJNS4_1CILi2EEENSA_ILi4EEENSA_ILi1EEEEEEEENS5_IJNSA_ILi64EEENSA_ILi128EEENSA_ILi32EEEEEENS_10tfloat32_tENS5_IJlSD_lEEESK_SL_NS4_8TiledMMAINS4_8MMA_AtomIJNS4_17SM100_MMA_TF32_SSISK_SK_fLi64ELi128ELNS4_4UMMA5MajorE0ELSQ_0ELNSP_7ScaleInE0ELSR_0EEEEEENS4_6LayoutINS5_IJSD_SD_SD_EEENS5_IJNSA_ILi0EEESW_SW_EEEEENS5_IJNS4_10UnderscoreESZ_SZ_EEEEENS4_23SM90_TMA_LOAD_MULTICASTENS4_14ComposedLayoutINS4_7SwizzleILi3ELi4ELi3EEENS4_18smem_ptr_flag_bitsILi32EEENSU_INS5_IJNSA_ILi8EEESI_EEENS5_IJSI_SD_EEEEEEEvNS4_8identityES12_S1C_vS1D_EENS_8epilogue10collective18CollectiveEpilogueINS1F_23Sm100TmaWarpSpecializedILi4ELi2ELi16ELb1ELb0EEEJSJ_NS5_IJNSU_ISG_SD_EENSU_ISI_SD_EEEEESK_SL_SK_SL_NS1F_6fusion15FusionCallbacksIS1J_NS1N_17LinearCombinationISK_fSK_fLNS_15FloatRoundStyleE2EEESJ_S1M_JEEENS4_5SM1004TMEM4LOAD26SM100_TMEM_LOAD_16dp128b8xENS4_13SM90_TMA_LOADES1C_NS4_17SM75_U32x4_LDSM_NENS4_14SM90_TMA_STOREES1C_NS4_17SM90_U32x4_STSM_NENS4_39AutoVectorizingCopyWithAssumedAlignmentILi128EEEEEEvvEEEEvNT_6ParamsE)
        /*0b00*/ 	.short	0x0380
        /*0b02*/ 	.short	0x0800


	//----- nvinfo : EIATTR_SW_WAR
	.align		4
.L_55:
        /*0b04*/ 	.byte	0x04, 0x36
        /*0b06*/ 	.short	(.L_57 - .L_56)
.L_56:
        /*0b08*/ 	.word	0x00000008
.L_57:


//--------------------- .nv.callgraph             --------------------------
	.section	.nv.callgraph,"",@"SHT_CUDA_CALLGRAPH"
	.align	4
	.sectionentsize	8
	.align		4
        /*0000*/ 	.word	0x00000000
	.align		4
        /*0004*/ 	.word	0xffffffff
	.align		4
        /*0008*/ 	.word	index@(_ZN7cutlass13device_kernelINS_4gemm6kernel13GemmUniversalIN4cute5tupleIJiiiiEEENS1_10collective13CollectiveMmaINS1_35MainloopSm100TmaUmmaWarpSpecializedILi8ELi2ELi4ENS5_IJNS4_1CILi2EEENSA_ILi4EEENSA_ILi1EEEEEEEENS5_IJNSA_ILi64EEENSA_ILi128EEENSA_ILi32EEEEEENS_10tfloat32_tENS5_IJlSD_lEEESK_SL_NS4_8TiledMMAINS4_8MMA_AtomIJNS4_17SM100_MMA_TF32_SSISK_SK_fLi64ELi128ELNS4_4UMMA5MajorE0ELSQ_0ELNSP_7ScaleInE0ELSR_0EEEEEENS4_6LayoutINS5_IJSD_SD_SD_EEENS5_IJNSA_ILi0EEESW_SW_EEEEENS5_IJNS4_10UnderscoreESZ_SZ_EEEEENS4_23SM90_TMA_LOAD_MULTICASTENS4_14ComposedLayoutINS4_7SwizzleILi3ELi4ELi3EEENS4_18smem_ptr_flag_bitsILi32EEENSU_INS5_IJNSA_ILi8EEESI_EEENS5_IJSI_SD_EEEEEEEvNS4_8identityES12_S1C_vS1D_EENS_8epilogue10collective18CollectiveEpilogueINS1F_23Sm100TmaWarpSpecializedILi4ELi2ELi16ELb1ELb0EEEJSJ_NS5_IJNSU_ISG_SD_EENSU_ISI_SD_EEEEESK_SL_SK_SL_NS1F_6fusion15FusionCallbacksIS1J_NS1N_17LinearCombinationISK_fSK_fLNS_15FloatRoundStyleE2EEESJ_S1M_JEEENS4_5SM1004TMEM4LOAD26SM100_TMEM_LOAD_16dp128b8xENS4_13SM90_TMA_LOADES1C_NS4_17SM75_U32x4_LDSM_NENS4_14SM90_TMA_STOREES1C_NS4_17SM90_U32x4_STSM_NENS4_39AutoVectorizingCopyWithAssumedAlignmentILi128EEEEEEvvEEEEvNT_6ParamsE)
	.align		4
        /*000c*/ 	.word	index@(__assertfail)
	.align		4
        /*0010*/ 	.word	0x00000000
	.align		4
        /*0014*/ 	.word	0xfffffffe
	.align		4
        /*0018*/ 	.word	0x00000000
	.align		4
        /*001c*/ 	.word	0xfffffffd
	.align		4
        /*0020*/ 	.word	0x00000000
	.align		4
        /*0024*/ 	.word	0xfffffffc


//--------------------- .nv.constant4             --------------------------
	.section	.nv.constant4,"a",@progbits
	.align	8
	.align		8
.nv.constant4:
        /*0000*/ 	.dword	__assertfail
	.align		8
        /*0008*/ 	.dword	__unnamed_1
	.align		8
        /*0010*/ 	.dword	__unnamed_2
	.align		8
        /*0018*/ 	.dword	_ZN40_INTERNAL_d8e799ff_4_k_cu_bec74c19_232584cuda3std3__45__cpo5beginE
	.align		8
        /*0020*/ 	.dword	_ZN40_INTERNAL_d8e799ff_4_k_cu_bec74c19_232584cuda3std3__45__cpo3endE
	.align		8
        /*0028*/ 	.dword	_ZN40_INTERNAL_d8e799ff_4_k_cu_bec74c19_232584cuda3std3__45__cpo6cbeginE
	.align		8
        /*0030*/ 	.dword	_ZN40_INTERNAL_d8e799ff_4_k_cu_bec74c19_232584cuda3std3__45__cpo4cendE
	.align		8
        /*0038*/ 	.dword	_ZN40_INTERNAL_d8e799ff_4_k_cu_bec74c19_232584cuda3std3__442_GLOBAL__N__d8e799ff_4_k_cu_bec74c19_232586ignoreE
	.align		8
        /*0040*/ 	.dword	_ZN40_INTERNAL_d8e799ff_4_k_cu_bec74c19_232584cuda3std3__419piecewise_constructE
	.align		8
        /*0048*/ 	.dword	_ZN40_INTERNAL_d8e799ff_4_k_cu_bec74c19_232584cuda3std3__48in_placeE
	.align		8
        /*0050*/ 	.dword	_ZN40_INTERNAL_d8e799ff_4_k_cu_bec74c19_232584cuda3std6ranges3__45__cpo4swapE
	.align		8
        /*0058*/ 	.dword	_ZN40_INTERNAL_d8e799ff_4_k_cu_bec74c19_232584cuda3std6ranges3__45__cpo9iter_moveE
	.align		8
        /*0060*/ 	.dword	_ZN40_INTERNAL_d8e799ff_4_k_cu_bec74c19_232584cute7productE
	.align		8
        /*0068*/ 	.dword	_ZN40_INTERNAL_d8e799ff_4_k_cu_bec74c19_232584cute1_E
	.align		8
        /*0070*/ 	.dword	$str$25
	.align		8
        /*0078*/ 	.dword	$str$26
	.align		8
        /*0080*/ 	.dword	$str$27
	.align		8
        /*0088*/ 	.dword	$str$28


//--------------------- .text._ZN7cutlass13device_kernelINS_4gemm6kernel13GemmUniversalIN4cute5tupleIJiiiiEEENS1_10collective13CollectiveMmaINS1_35MainloopSm100TmaUmmaWarpSpecializedILi8ELi2ELi4ENS5_IJNS4_1CILi2EEENSA_ILi4EEENSA_ILi1EEEEEEEENS5_IJNSA_ILi64EEENSA_ILi128EEENSA_ILi32EEEEEENS_10tfloat32_tENS5_IJlSD_lEEESK_SL_NS4_8TiledMMAINS4_8MMA_AtomIJNS4_17SM100_MMA_TF32_SSISK_SK_fLi64ELi128ELNS4_4UMMA5MajorE0ELSQ_0ELNSP_7ScaleInE0ELSR_0EEEEEENS4_6LayoutINS5_IJSD_SD_SD_EEENS5_IJNSA_ILi0EEESW_SW_EEEEENS5_IJNS4_10UnderscoreESZ_SZ_EEEEENS4_23SM90_TMA_LOAD_MULTICASTENS4_14ComposedLayoutINS4_7SwizzleILi3ELi4ELi3EEENS4_18smem_ptr_flag_bitsILi32EEENSU_INS5_IJNSA_ILi8EEESI_EEENS5_IJSI_SD_EEEEEEEvNS4_8identityES12_S1C_vS1D_EENS_8epilogue10collective18CollectiveEpilogueINS1F_23Sm100TmaWarpSpecializedILi4ELi2ELi16ELb1ELb0EEEJSJ_NS5_IJNSU_ISG_SD_EENSU_ISI_SD_EEEEESK_SL_SK_SL_NS1F_6fusion15FusionCallbacksIS1J_NS1N_17LinearCombinationISK_fSK_fLNS_15FloatRoundStyleE2EEESJ_S1M_JEEENS4_5SM1004TMEM4LOAD26SM100_TMEM_LOAD_16dp128b8xENS4_13SM90_TMA_LOADES1C_NS4_17SM75_U32x4_LDSM_NENS4_14SM90_TMA_STOREES1C_NS4_17SM90_U32x4_STSM_NENS4_39AutoVectorizingCopyWithAssumedAlignmentILi128EEEEEEvvEEEEvNT_6ParamsE --------------------------
	.section	.text._ZN7cutlass13device_kernelINS_4gemm6kernel13GemmUniversalIN4cute5tupleIJiiiiEEENS1_10collective13CollectiveMmaINS1_35MainloopSm100TmaUmmaWarpSpecializedILi8ELi2ELi4ENS5_IJNS4_1CILi2EEENSA_ILi4EEENSA_ILi1EEEEEEEENS5_IJNSA_ILi64EEENSA_ILi128EEENSA_ILi32EEEEEENS_10tfloat32_tENS5_IJlSD_lEEESK_SL_NS4_8TiledMMAINS4_8MMA_AtomIJNS4_17SM100_MMA_TF32_SSISK_SK_fLi64ELi128ELNS4_4UMMA5MajorE0ELSQ_0ELNSP_7ScaleInE0ELSR_0EEEEEENS4_6LayoutINS5_IJSD_SD_SD_EEENS5_IJNSA_ILi0EEESW_SW_EEEEENS5_IJNS4_10UnderscoreESZ_SZ_EEEEENS4_23SM90_TMA_LOAD_MULTICASTENS4_14ComposedLayoutINS4_7SwizzleILi3ELi4ELi3EEENS4_18smem_ptr_flag_bitsILi32EEENSU_INS5_IJNSA_ILi8EEESI_EEENS5_IJSI_SD_EEEEEEEvNS4_8identityES12_S1C_vS1D_EENS_8epilogue10collective18CollectiveEpilogueINS1F_23Sm100TmaWarpSpecializedILi4ELi2ELi16ELb1ELb0EEEJSJ_NS5_IJNSU_ISG_SD_EENSU_ISI_SD_EEEEESK_SL_SK_SL_NS1F_6fusion15FusionCallbacksIS1J_NS1N_17LinearCombinationISK_fSK_fLNS_15FloatRoundStyleE2EEESJ_S1M_JEEENS4_5SM1004TMEM4LOAD26SM100_TMEM_LOAD_16dp128b8xENS4_13SM90_TMA_LOADES1C_NS4_17SM75_U32x4_LDSM_NENS4_14SM90_TMA_STOREES1C_NS4_17SM90_U32x4_STSM_NENS4_39AutoVectorizingCopyWithAssumedAlignmentILi128EEEEEEvvEEEEvNT_6ParamsE,"ax",@progbits
	.align	128
.text._ZN7cutlass13device_kernelINS_4gemm6kernel13GemmUniversalIN4cute5tupleIJiiiiEEENS1_10collective13CollectiveMmaINS1_35MainloopSm100TmaUmmaWarpSpecializedILi8ELi2ELi4ENS5_IJNS4_1CILi2EEENSA_ILi4EEENSA_ILi1EEEEEEEENS5_IJNSA_ILi64EEENSA_ILi128EEENSA_ILi32EEEEEENS_10tfloat32_tENS5_IJlSD_lEEESK_SL_NS4_8TiledMMAINS4_8MMA_AtomIJNS4_17SM100_MMA_TF32_SSISK_SK_fLi64ELi128ELNS4_4UMMA5MajorE0ELSQ_0ELNSP_7ScaleInE0ELSR_0EEEEEENS4_6LayoutINS5_IJSD_SD_SD_EEENS5_IJNSA_ILi0EEESW_SW_EEEEENS5_IJNS4_10UnderscoreESZ_SZ_EEEEENS4_23SM90_TMA_LOAD_MULTICASTENS4_14ComposedLayoutINS4_7SwizzleILi3ELi4ELi3EEENS4_18smem_ptr_flag_bitsILi32EEENSU_INS5_IJNSA_ILi8EEESI_EEENS5_IJSI_SD_EEEEEEEvNS4_8identityES12_S1C_vS1D_EENS_8epilogue10collective18CollectiveEpilogueINS1F_23Sm100TmaWarpSpecializedILi4ELi2ELi16ELb1ELb0EEEJSJ_NS5_IJNSU_ISG_SD_EENSU_ISI_SD_EEEEESK_SL_SK_SL_NS1F_6fusion15FusionCallbacksIS1J_NS1N_17LinearCombinationISK_fSK_fLNS_15FloatRoundStyleE2EEESJ_S1M_JEEENS4_5SM1004TMEM4LOAD26SM100_TMEM_LOAD_16dp128b8xENS4_13SM90_TMA_LOADES1C_NS4_17SM75_U32x4_LDSM_NENS4_14SM90_TMA_STOREES1C_NS4_17SM90_U32x4_STSM_NENS4_39AutoVectorizingCopyWithAssumedAlignmentILi128EEEEEEvvEEEEvNT_6ParamsE:
        .type           _ZN7cutlass13device_kernelINS_4gemm6kernel13GemmUniversalIN4cute5tupleIJiiiiEEENS1_10collective13CollectiveMmaINS1_35MainloopSm100TmaUmmaWarpSpecializedILi8ELi2ELi4ENS5_IJNS4_1CILi2EEENSA_ILi4EEENSA_ILi1EEEEEEEENS5_IJNSA_ILi64EEENSA_ILi128EEENSA_ILi32EEEEEENS_10tfloat32_tENS5_IJlSD_lEEESK_SL_NS4_8TiledMMAINS4_8MMA_AtomIJNS4_17SM100_MMA_TF32_SSISK_SK_fLi64ELi128ELNS4_4UMMA5MajorE0ELSQ_0ELNSP_7ScaleInE0ELSR_0EEEEEENS4_6LayoutINS5_IJSD_SD_SD_EEENS5_IJNSA_ILi0EEESW_SW_EEEEENS5_IJNS4_10UnderscoreESZ_SZ_EEEEENS4_23SM90_TMA_LOAD_MULTICASTENS4_14ComposedLayoutINS4_7SwizzleILi3ELi4ELi3EEENS4_18smem_ptr_flag_bitsILi32EEENSU_INS5_IJNSA_ILi8EEESI_EEENS5_IJSI_SD_EEEEEEEvNS4_8identityES12_S1C_vS1D_EENS_8epilogue10collective18CollectiveEpilogueINS1F_23Sm100TmaWarpSpecializedILi4ELi2ELi16ELb1ELb0EEEJSJ_NS5_IJNSU_ISG_SD_EENSU_ISI_SD_EEEEESK_SL_SK_SL_NS1F_6fusion15FusionCallbacksIS1J_NS1N_17LinearCombinationISK_fSK_fLNS_15FloatRoundStyleE2EEESJ_S1M_JEEENS4_5SM1004TMEM4LOAD26SM100_TMEM_LOAD_16dp128b8xENS4_13SM90_TMA_LOADES1C_NS4_17SM75_U32x4_LDSM_NENS4_14SM90_TMA_STOREES1C_NS4_17SM90_U32x4_STSM_NENS4_39AutoVectorizingCopyWithAssumedAlignmentILi128EEEEEEvvEEEEvNT_6ParamsE,@function
        .size           _ZN7cutlass13device_kernelINS_4gemm6kernel13GemmUniversalIN4cute5tupleIJiiiiEEENS1_10collective13CollectiveMmaINS1_35MainloopSm100TmaUmmaWarpSpecializedILi8ELi2ELi4ENS5_IJNS4_1CILi2EEENSA_ILi4EEENSA_ILi1EEEEEEEENS5_IJNSA_ILi64EEENSA_ILi128EEENSA_ILi32EEEEEENS_10tfloat32_tENS5_IJlSD_lEEESK_SL_NS4_8TiledMMAINS4_8MMA_AtomIJNS4_17SM100_MMA_TF32_SSISK_SK_fLi64ELi128ELNS4_4UMMA5MajorE0ELSQ_0ELNSP_7ScaleInE0ELSR_0EEEEEENS4_6LayoutINS5_IJSD_SD_SD_EEENS5_IJNSA_ILi0EEESW_SW_EEEEENS5_IJNS4_10UnderscoreESZ_SZ_EEEEENS4_23SM90_TMA_LOAD_MULTICASTENS4_14ComposedLayoutINS4_7SwizzleILi3ELi4ELi3EEENS4_18smem_ptr_flag_bitsILi32EEENSU_INS5_IJNSA_ILi8EEESI_EEENS5_IJSI_SD_EEEEEEEvNS4_8identityES12_S1C_vS1D_EENS_8epilogue10collective18CollectiveEpilogueINS1F_23Sm100TmaWarpSpecializedILi4ELi2ELi16ELb1ELb0EEEJSJ_NS5_IJNSU_ISG_SD_EENSU_ISI_SD_EEEEESK_SL_SK_SL_NS1F_6fusion15FusionCallbacksIS1J_NS1N_17LinearCombinationISK_fSK_fLNS_15FloatRoundStyleE2EEESJ_S1M_JEEENS4_5SM1004TMEM4LOAD26SM100_TMEM_LOAD_16dp128b8xENS4_13SM90_TMA_LOADES1C_NS4_17SM75_U32x4_LDSM_NENS4_14SM90_TMA_STOREES1C_NS4_17SM90_U32x4_STSM_NENS4_39AutoVectorizingCopyWithAssumedAlignmentILi128EEEEEEvvEEEEvNT_6ParamsE,(.L_x_196 - _ZN7cutlass13device_kernelINS_4gemm6kernel13GemmUniversalIN4cute5tupleIJiiiiEEENS1_10collective13CollectiveMmaINS1_35MainloopSm100TmaUmmaWarpSpecializedILi8ELi2ELi4ENS5_IJNS4_1CILi2EEENSA_ILi4EEENSA_ILi1EEEEEEEENS5_IJNSA_ILi64EEENSA_ILi128EEENSA_ILi32EEEEEENS_10tfloat32_tENS5_IJlSD_lEEESK_SL_NS4_8TiledMMAINS4_8MMA_AtomIJNS4_17SM100_MMA_TF32_SSISK_SK_fLi64ELi128ELNS4_4UMMA5MajorE0ELSQ_0ELNSP_7ScaleInE0ELSR_0EEEEEENS4_6LayoutINS5_IJSD_SD_SD_EEENS5_IJNSA_ILi0EEESW_SW_EEEEENS5_IJNS4_10UnderscoreESZ_SZ_EEEEENS4_23SM90_TMA_LOAD_MULTICASTENS4_14ComposedLayoutINS4_7SwizzleILi3ELi4ELi3EEENS4_18smem_ptr_flag_bitsILi32EEENSU_INS5_IJNSA_ILi8EEESI_EEENS5_IJSI_SD_EEEEEEEvNS4_8identityES12_S1C_vS1D_EENS_8epilogue10collective18CollectiveEpilogueINS1F_23Sm100TmaWarpSpecializedILi4ELi2ELi16ELb1ELb0EEEJSJ_NS5_IJNSU_ISG_SD_EENSU_ISI_SD_EEEEESK_SL_SK_SL_NS1F_6fusion15FusionCallbacksIS1J_NS1N_17LinearCombinationISK_fSK_fLNS_15FloatRoundStyleE2EEESJ_S1M_JEEENS4_5SM1004TMEM4LOAD26SM100_TMEM_LOAD_16dp128b8xENS4_13SM90_TMA_LOADES1C_NS4_17SM75_U32x4_LDSM_NENS4_14SM90_TMA_STOREES1C_NS4_17SM90_U32x4_STSM_NENS4_39AutoVectorizingCopyWithAssumedAlignmentILi128EEEEEEvvEEEEvNT_6ParamsE)
        .other          _ZN7cutlass13device_kernelINS_4gemm6kernel13GemmUniversalIN4cute5tupleIJiiiiEEENS1_10collective13CollectiveMmaINS1_35MainloopSm100TmaUmmaWarpSpecializedILi8ELi2ELi4ENS5_IJNS4_1CILi2EEENSA_ILi4EEENSA_ILi1EEEEEEEENS5_IJNSA_ILi64EEENSA_ILi128EEENSA_ILi32EEEEEENS_10tfloat32_tENS5_IJlSD_lEEESK_SL_NS4_8TiledMMAINS4_8MMA_AtomIJNS4_17SM100_MMA_TF32_SSISK_SK_fLi64ELi128ELNS4_4UMMA5MajorE0ELSQ_0ELNSP_7ScaleInE0ELSR_0EEEEEENS4_6LayoutINS5_IJSD_SD_SD_EEENS5_IJNSA_ILi0EEESW_SW_EEEEENS5_IJNS4_10UnderscoreESZ_SZ_EEEEENS4_23SM90_TMA_LOAD_MULTICASTENS4_14ComposedLayoutINS4_7SwizzleILi3ELi4ELi3EEENS4_18smem_ptr_flag_bitsILi32EEENSU_INS5_IJNSA_ILi8EEESI_EEENS5_IJSI_SD_EEEEEEEvNS4_8identityES12_S1C_vS1D_EENS_8epilogue10collective18CollectiveEpilogueINS1F_23Sm100TmaWarpSpecializedILi4ELi2ELi16ELb1ELb0EEEJSJ_NS5_IJNSU_ISG_SD_EENSU_ISI_SD_EEEEESK_SL_SK_SL_NS1F_6fusion15FusionCallbacksIS1J_NS1N_17LinearCombinationISK_fSK_fLNS_15FloatRoundStyleE2EEESJ_S1M_JEEENS4_5SM1004TMEM4LOAD26SM100_TMEM_LOAD_16dp128b8xENS4_13SM90_TMA_LOADES1C_NS4_17SM75_U32x4_LDSM_NENS4_14SM90_TMA_STOREES1C_NS4_17SM90_U32x4_STSM_NENS4_39AutoVectorizingCopyWithAssumedAlignmentILi128EEEEEEvvEEEEvNT_6ParamsE,@"STO_CUDA_ENTRY STV_DEFAULT"
_ZN7cutlass13device_kernelINS_4gemm6kernel13GemmUniversalIN4cute5tupleIJiiiiEEENS1_10collective13CollectiveMmaINS1_35MainloopSm100TmaUmmaWarpSpecializedILi8ELi2ELi4ENS5_IJNS4_1CILi2EEENSA_ILi4EEENSA_ILi1EEEEEEEENS5_IJNSA_ILi64EEENSA_ILi128EEENSA_ILi32EEEEEENS_10tfloat32_tENS5_IJlSD_lEEESK_SL_NS4_8TiledMMAINS4_8MMA_AtomIJNS4_17SM100_MMA_TF32_SSISK_SK_fLi64ELi128ELNS4_4UMMA5MajorE0ELSQ_0ELNSP_7ScaleInE0ELSR_0EEEEEENS4_6LayoutINS5_IJSD_SD_SD_EEENS5_IJNSA_ILi0EEESW_SW_EEEEENS5_IJNS4_10UnderscoreESZ_SZ_EEEEENS4_23SM90_TMA_LOAD_MULTICASTENS4_14ComposedLayoutINS4_7SwizzleILi3ELi4ELi3EEENS4_18smem_ptr_flag_bitsILi32EEENSU_INS5_IJNSA_ILi8EEESI_EEENS5_IJSI_SD_EEEEEEEvNS4_8identityES12_S1C_vS1D_EENS_8epilogue10collective18CollectiveEpilogueINS1F_23Sm100TmaWarpSpecializedILi4ELi2ELi16ELb1ELb0EEEJSJ_NS5_IJNSU_ISG_SD_EENSU_ISI_SD_EEEEESK_SL_SK_SL_NS1F_6fusion15FusionCallbacksIS1J_NS1N_17LinearCombinationISK_fSK_fLNS_15FloatRoundStyleE2EEESJ_S1M_JEEENS4_5SM1004TMEM4LOAD26SM100_TMEM_LOAD_16dp128b8xENS4_13SM90_TMA_LOADES1C_NS4_17SM75_U32x4_LDSM_NENS4_14SM90_TMA_STOREES1C_NS4_17SM90_U32x4_STSM_NENS4_39AutoVectorizingCopyWithAssumedAlignmentILi128EEEEEEvvEEEEvNT_6ParamsE:
[----:B------:R-:W1:Y:S01]  /*0000*/  LDC R1, c[0x0][0x37c] ;  /* 0x0000df00ff017b82 */ /* 0x000e620000000800 */
[----:B------:R-:W2:Y:S01]  /*0010*/  S2R R79, SR_TID.X ;  /* 0x00000000004f7919 */ /* 0x000ea20000002100 */
[----:B------:R-:W3:Y:S01]  /*0020*/  LDCU.64 UR8, c[0x0][0x890] ;  /* 0x00011200ff0877ac */ /* 0x000ee20008000a00 */
[----:B------:R-:W-:Y:S02]  /*0030*/  PRMT R67, RZ, 0x7610, R67 ;  /* 0x00007610ff437816 */ /* 0x000fe40000000043 */
[----:B------:R-:W-:Y:S02]  /*0040*/  ELECT P3, URZ, PT ;  /* 0x0000000000ff782f */ /* 0x000fe40003860000 */
[----:B---3--:R-:W-:-:S04]  /*0050*/  ISETP.NE.U32.AND P0, PT, RZ, UR8, PT ;  /* 0x00000008ff007c0c */ /* 0x008fc8000bf05070 */
[----:B------:R-:W-:Y:S02]  /*0060*/  ISETP.NE.AND.EX P1, PT, RZ, UR9, PT, P0 ;  /* 0x00000009ff007c0c */ /* 0x000fe4000bf25300 */
[----:B--2---:R-:W-:-:S05]  /*0070*/  SHF.R.U32.HI R68, RZ, 0x5, R79 ;  /* 0x00000005ff447819 */ /* 0x004fca000001164f */
[----:B------:R-:W2:Y:S02]  /*0080*/  SHFL.IDX PT, R0, R68, RZ, 0x1f ;  /* 0x00001fff44007589 */ /* 0x000ea400000e0000 */
[----:B--2---:R-:W-:-:S04]  /*0090*/  R2UR UR17, R0 ;  /* 0x00000000001172ca */ /* 0x004fc800000e0000 */
[----:B-1----:R-:W-:Y:S05]  /*00a0*/  @P1 BRA `(.L_x_0) ;  /* 0x0000000000301947 */ /* 0x002fea0003800000 */
[----:B------:R-:W1:Y:S02]  /*00b0*/  LDCU.64 UR4, c[0x0][0x888] ;  /* 0x00011100ff0477ac */ /* 0x000e640008000a00 */
[----:B-1----:R-:W-:-:S04]  /*00c0*/  UISETP.NE.U32.AND UP0, UPT, UR4, URZ, UPT ;  /* 0x000000ff0400728c */ /* 0x002fc8000bf05070 */
[----:B------:R-:W-:-:S09]  /*00d0*/  UISETP.NE.AND.EX UP0, UPT, UR5, URZ, UPT, UP0 ;  /* 0x000000ff0500728c */ /* 0x000fd2000bf05300 */
[----:B------:R-:W-:Y:S05]  /*00e0*/  BRA.U !UP0, `(.L_x_1) ;  /* 0x0000000108147547 */ /* 0x000fea000b800000 */
[----:B------:R-:W1:Y:S01]  /*00f0*/  LDC.64 R2, c[0x0][0x888] ;  /* 0x00022200ff027b82 */ /* 0x000e620000000a00 */
[----:B------:R-:W1:Y:S02]  /*0100*/  LDCU.64 UR4, c[0x0][0x358] ;  /* 0x00006b00ff0477ac */ /* 0x000e640008000a00 */
[----:B-1----:R1:W5:Y:S01]  /*0110*/  LDG.E R27, desc[UR4][R2.64] ;  /* 0x00000004021b7981 */ /* 0x002362000c1e1900 */
[----:B------:R-:W-:Y:S01]  /*0120*/  HFMA2 R67, -RZ, RZ, 0, 5.9604644775390625e-08 ;  /* 0x00000001ff437431 */ /* 0x000fe200000001ff */
[----:B------:R-:W-:Y:S05]  /*0130*/  BRA `(.L_x_0) ;  /* 0x00000000000c7947 */ /* 0x000fea0003800000 */
.L_x_1:
[----:B------:R-:W1:Y:S01]  /*0140*/  LDCU UR4, c[0x0][0x880] ;  /* 0x00011000ff0477ac */ /* 0x000e620008000800 */
[----:B------:R-:W-:Y:S01]  /*0150*/  HFMA2 R67, -RZ, RZ, 0, 5.9604644775390625e-08 ;  /* 0x00000001ff437431 */ /* 0x000fe200000001ff */
[----:B-1----:R-:W-:-:S07]  /*0160*/  MOV R27, UR4 ;  /* 0x00000004001b7c02 */ /* 0x002fce0008000f00 */
.L_x_0:
[----:B------:R-:W2:Y:S02]  /*0170*/  LDCU.64 UR4, c[0x0][0x8b0] ;  /* 0x00011600ff0477ac */ /* 0x000ea40008000a00 */
[----:B--2---:R-:W-:-:S04]  /*0180*/  UISETP.NE.U32.AND UP0, UPT, UR4, URZ, UPT ;  /* 0x000000ff0400728c */ /* 0x004fc8000bf05070 */
[----:B------:R-:W-:-:S09]  /*0190*/  UISETP.NE.AND.EX UP0, UPT, UR5, URZ, UPT, UP0 ;  /* 0x000000ff0500728c */ /* 0x000fd2000bf05300 */
[----:B------:R-:W-:Y:S05]  /*01a0*/  BRA.U UP0, `(.L_x_2) ;  /* 0x0000000100287547 */ /* 0x000fea000b800000 */
[----:B------:R-:W2:Y:S02]  /*01b0*/  LDCU.64 UR4, c[0x0][0x8a8] ;  /* 0x00011500ff0477ac */ /* 0x000ea40008000a00 */
[----:B--2---:R-:W-:-:S04]  /*01c0*/  UISETP.NE.U32.AND UP0, UPT, UR4, URZ, UPT ;  /* 0x000000ff0400728c */ /* 0x004fc8000bf05070 */
[----:B------:R-:W-:-:S09]  /*01d0*/  UISETP.NE.AND.EX UP0, UPT, UR5, URZ, UPT, UP0 ;  /* 0x000000ff0500728c */ /* 0x000fd2000bf05300 */
[----:B------:R-:W-:Y:S05]  /*01e0*/  BRA.U !UP0, `(.L_x_3) ;  /* 0x0000000108107547 */ /* 0x000fea000b800000 */
[----:B------:R-:W2:Y:S01]  /*01f0*/  LDC.64 R24, c[0x0][0x8a8] ;  /* 0x00022a00ff187b82 */ /* 0x000ea20000000a00 */
[----:B------:R-:W2:Y:S02]  /*0200*/  LDCU.64 UR4, c[0x0][0x358] ;  /* 0x00006b00ff0477ac */ /* 0x000ea40008000a00 */
[----:B--2---:R2:W5:Y:S01]  /*0210*/  LDG.E R24, desc[UR4][R24.64] ;  /* 0x0000000418187981 */ /* 0x004562000c1e1900 */
[----:B------:R-:W-:Y:S05]  /*0220*/  BRA `(.L_x_2) ;  /* 0x0000000000087947 */ /* 0x000fea0003800000 */
.L_x_3:
[----:B------:R-:W2:Y:S02]  /*0230*/  LDCU UR4, c[0x0][0x8a0] ;  /* 0x00011400ff0477ac */ /* 0x000ea40008000800 */
[----:B--2---:R-:W-:Y:S02]  /*0240*/  MOV R24, UR4 ;  /* 0x0000000400187c02 */ /* 0x004fe40008000f00 */
.L_x_2:
[----:B------:R-:W-:Y:S01]  /*0250*/  IMAD.U32 R0, RZ, RZ, UR17 ;  /* 0x00000011ff007e24 */ /* 0x000fe2000f8e00ff */
[----:B------:R-:W-:Y:S04]  /*0260*/  BSSY.RECONVERGENT B0, `(.L_x_4) ;  /* 0x000000c000007945 */ /* 0x000fe80003800200 */
[C---:B------:R-:W-:Y:S02]  /*0270*/  ISETP.NE.OR P2, PT, R0.reuse, 0x1, !P3 ;  /* 0x000000010000780c */ /* 0x040fe40005f45670 */
[----:B------:R-:W-:-:S11]  /*0280*/  ISETP.NE.OR P1, PT, R0, 0x3, !P3 ;  /* 0x000000030000780c */ /* 0x000fd60005f25670 */
[----:B------:R-:W-:Y:S05]  /*0290*/  @P2 BRA `(.L_x_5) ;  /* 0x0000000000202947 */ /* 0x000fea0003800000 */
[----:B------:R-:W3:Y:S02]  /*02a0*/  LDCU.64 UR4, c[0x0][0x348] ;  /* 0x00006900ff0477ac */ /* 0x000ee40008000a00 */
[----:B---3--:R-:W-:Y:S02]  /*02b0*/  UIADD3 UR6, UP1, UPT, UR4, 0x80, URZ ;  /* 0x0000008004067890 */ /* 0x008fe4000ff3e0ff */
[----:B------:R-:W-:Y:S02]  /*02c0*/  UIADD3 UR4, UP0, UPT, UR4, 0x180, URZ ;  /* 0x0000018004047890 */ /* 0x000fe4000ff1e0ff */
[----:B------:R-:W-:Y:S02]  /*02d0*/  UIADD3.X UR7, UPT, UPT, URZ, UR5, URZ, UP1, !UPT ;  /* 0x00000005ff077290 */ /* 0x000fe40008ffe4ff */
[----:B------:R-:W-:-:S07]  /*02e0*/  UIADD3.X UR5, UPT, UPT, URZ, UR5, URZ, UP0, !UPT ;  /* 0x00000005ff057290 */ /* 0x000fce00087fe4ff */
[----:B------:R3:W-:Y:S02]  /*02f0*/  UTMACCTL.PF [UR6] ;  /* 0x00000000060079b9 */ /* 0x0007e40008040000 */
[----:B------:R3:W-:Y:S02]  /*0300*/  UTMACCTL.PF [UR4] ;  /* 0x00000000040079b9 */ /* 0x0007e40008040000 */
[----:B---3--:R-:W-:Y:S01]  /*0310*/  NOP ;  /* 0x0000000000007918 */ /* 0x008fe20000000000 */
.L_x_5:
[----:B------:R-:W-:Y:S05]  /*0320*/  BSYNC.RECONVERGENT B0 ;  /* 0x0000000000007941 */ /* 0x000fea0003800200 */
.L_x_4:
[----:B------:R-:W-:Y:S04]  /*0330*/  BSSY.RECONVERGENT B0, `(.L_x_6) ;  /* 0x000000a000007945 */ /* 0x000fe80003800200 */
        /* <DEDUP_REMOVED lines=9> */
.L_x_7:
[----:B------:R-:W-:Y:S05]  /*03d0*/  BSYNC.RECONVERGENT B0 ;  /* 0x0000000000007941 */ /* 0x000fea0003800200 */
.L_x_6:
[----:B------:R-:W3:Y:S01]  /*03e0*/  LDCU.64 UR4, c[0x0][0x888] ;  /* 0x00011100ff0477ac */ /* 0x000ee20008000a00 */
[----:B------:R-:W-:Y:S01]  /*03f0*/  ISETP.NE.AND.EX P0, PT, RZ, UR9, PT, P0 ;  /* 0x00000009ff007c0c */ /* 0x000fe2000bf05300 */
[----:B------:R-:W-:Y:S01]  /*0400*/  UPLOP3.LUT UP5, UPT, UPT, UPT, UPT, 0x80, 0x8 ;  /* 0x000000000008789c */ /* 0x000fe20003faf070 */
[----:B---3--:R-:W-:-:S04]  /*0410*/  ISETP.NE.U32.AND P1, PT, RZ, UR4, PT ;  /* 0x00000004ff007c0c */ /* 0x008fc8000bf25070 */
[----:B------:R-:W-:-:S13]  /*0420*/  ISETP.NE.AND.EX P1, PT, RZ, UR5, PT, P1 ;  /* 0x00000005ff007c0c */ /* 0x000fda000bf25310 */
[----:B------:R-:W-:Y:S05]  /*0430*/  @P1 BRA P0, `(.L_x_8) ;  /* 0x0000000000281947 */ /* 0x000fea0000000000 */
[----:B------:R-:W-:Y:S01]  /*0440*/  UISETP.NE.U32.AND UP0, UPT, UR8, URZ, UPT ;  /* 0x000000ff0800728c */ /* 0x000fe2000bf05070 */
[----:B-----5:R-:W-:Y:S01]  /*0450*/  FSETP.NEU.AND P0, PT, R27, RZ, PT ;  /* 0x000000ff1b00720b */ /* 0x020fe20003f0d000 */
[----:B------:R-:W-:Y:S02]  /*0460*/  UISETP.NE.U32.AND UP2, UPT, UR4, URZ, UPT ;  /* 0x000000ff0400728c */ /* 0x000fe4000bf45070 */
[----:B------:R-:W-:Y:S02]  /*0470*/  UISETP.NE.AND.EX UP1, UPT, UR9, URZ, UPT, UP0 ;  /* 0x000000ff0900728c */ /* 0x000fe4000bf25300 */
[----:B------:R-:W-:-:S04]  /*0480*/  UISETP.NE.AND.EX UP0, UPT, UR5, URZ, UPT, UP2 ;  /* 0x000000ff0500728c */ /* 0x000fc8000bf05320 */
[----:B------:R-:W-:-:S04]  /*0490*/  USEL UR4, URZ, 0xffffffff, UP0 ;  /* 0xffffffffff047887 */ /* 0x000fc80008000000 */
[----:B------:R-:W-:Y:S01]  /*04a0*/  VOTEU.ANY UP0, P0 ;  /* 0x0000000000ff7886 */ /* 0x000fe20000000100 */
[----:B------:R-:W-:-:S04]  /*04b0*/  @!UP1 USEL UR4, URZ, 0xffffffff, UP0 ;  /* 0xffffffffff049887 */ /* 0x000fc80008000000 */
[----:B------:R-:W-:-:S04]  /*04c0*/  ULOP3.LUT UR4, UR4, 0x1, URZ, 0xc0, !UPT ;  /* 0x0000000104047892 */ /* 0x000fc8000f8ec0ff */
[----:B------:R-:W-:-:S11]  /*04d0*/  UISETP.NE.U32.AND UP5, UPT, UR4, 0x1, UPT ;  /* 0x000000010400788c */ /* 0x000fd6000bfa5070 */
.L_x_8:
[----:B-1----:R-:W1:Y:S01]  /*04e0*/  SHFL.IDX PT, R2, R68, RZ, 0x1f ;  /* 0x00001fff44027589 */ /* 0x002e6200000e0000 */
[----:B------:R-:W-:-:S04]  /*04f0*/  UISETP.NE.AND UP0, UPT, UR17, 0x2, UPT ;  /* 0x000000021100788c */ /* 0x000fc8000bf05270 */
[----:B------:R-:W-:Y:S01]  /*0500*/  USEL UR48, URZ, 0x1, UP0 ;  /* 0x00000001ff307887 */ /* 0x000fe20008000000 */
[----:B-1----:R-:W-:-:S13]  /*0510*/  ISETP.NE.AND P0, PT, R2, RZ, PT ;  /* 0x000000ff0200720c */ /* 0x002fda0003f05270 */
[----:B------:R-:W-:Y:S05]  /*0520*/  @P0 BRA `(.L_x_9) ;  /* 0x0000000000840947 */ /* 0x000fea0003800000 */
[----:B------:R-:W-:Y:S01]  /*0530*/  ELECT P0, URZ, PT ;  /* 0x0000000000ff782f */ /* 0x000fe20003800000 */
[----:B------:R-:W-:-:S12]  /*0540*/  BSSY.RECONVERGENT B0, `(.L_x_9) ;  /* 0x000001f000007945 */ /* 0x000fd80003800200 */
[----:B------:R-:W-:Y:S05]  /*0550*/  @!P0 BRA `(.L_x_10) ;  /* 0x0000000000748947 */ /* 0x000fea0003800000 */
[----:B------:R-:W1:Y:S01]  /*0560*/  S2UR UR4, SR_CgaCtaId ;  /* 0x00000000000479c3 */ /* 0x000e620000008800 */
[----:B------:R-:W-:Y:S01]  /*0570*/  UMOV UR5, 0x400 ;  /* 0x0000040000057882 */ /* 0x000fe20000000000 */
[----:B------:R-:W-:Y:S01]  /*0580*/  UMOV UR8, 0x1 ;  /* 0x0000000100087882 */ /* 0x000fe20000000000 */
[----:B------:R-:W-:Y:S01]  /*0590*/  UMOV UR6, 0x5 ;  /* 0x0000000500067882 */ /* 0x000fe20000000000 */
[----:B------:R-:W-:-:S04]  /*05a0*/  UIADD3 UR8, UPT, UPT, -UR8, 0x100000, URZ ;  /* 0x0010000008087890 */ /* 0x000fc8000fffe1ff */
[----:B------:R-:W-:Y:S02]  /*05b0*/  USHF.L.U32 UR9, UR8, 0xb, URZ ;  /* 0x0000000b08097899 */ /* 0x000fe400080006ff */
[----:B------:R-:W-:Y:S02]  /*05c0*/  USHF.L.U32 UR8, UR8, 0x1, URZ ;  /* 0x0000000108087899 */ /* 0x000fe400080006ff */
[----:B------:R-:W-:-:S04]  /*05d0*/  UIADD3 UR6, UPT, UPT, -UR6, 0x100000, URZ ;  /* 0x0010000006067890 */ /* 0x000fc8000fffe1ff */
[----:B------:R-:W-:Y:S02]  /*05e0*/  USHF.L.U32 UR7, UR6, 0xb, URZ ;  /* 0x0000000b06077899 */ /* 0x000fe400080006ff */
[----:B------:R-:W-:Y:S02]  /*05f0*/  USHF.L.U32 UR6, UR6, 0x1, URZ ;  /* 0x0000000106067899 */ /* 0x000fe400080006ff */
[----:B-1----:R-:W-:Y:S01]  /*0600*/  ULEA UR4, UR4, UR5, 0x18 ;  /* 0x0000000504047291 */ /* 0x002fe2000f8ec0ff */
[----:B------:R-:W1:Y:S11]  /*0610*/  FENCE.VIEW.ASYNC.S ;  /* 0x00000000000073c6 */ /* 0x000e760000000000 */
[----:B-1----:R1:W3:Y:S01]  /*0620*/  SYNCS.EXCH.64 URZ, [UR4], UR8 ;  /* 0x0000000804ff75b2 */ /* 0x0022e20008000100 */
[----:B------:R1:W4:Y:S01]  /*0630*/  SYNCS.EXCH.64 URZ, [UR4+0x40], UR6 ;  /* 0x0000400604ff75b2 */ /* 0x0003220008000100 */
[----:B------:R1:W1:Y:S01]  /*0640*/  SYNCS.EXCH.64 URZ, [UR4+0x8], UR8 ;  /* 0x0000080804ff75b2 */ /* 0x0002620008000100 */
        /* <DEDUP_REMOVED lines=13> */
[----:B------:R-:W-:Y:S01]  /*0720*/  NOP ;  /* 0x0000000000007918 */ /* 0x000fe20000000000 */
.L_x_10:
[----:B-1----:R-:W-:Y:S05]  /*0730*/  BSYNC.RECONVERGENT B0 ;  /* 0x0000000000007941 */ /* 0x002fea0003800200 */
.L_x_9:
[----:B------:R-:W1:Y:S01]  /*0740*/  SHFL.IDX PT, R2, R68, RZ, 0x1f ;  /* 0x00001fff44027589 */ /* 0x000e6200000e0000 */
[----:B------:R-:W-:Y:S01]  /*0750*/  NOP ;  /* 0x0000000000007918 */ /* 0x000fe20000000000 */
[----:B-1----:R-:W-:-:S13]  /*0760*/  ISETP.NE.AND P0, PT, R2, 0x1, PT ;  /* 0x000000010200780c */ /* 0x002fda0003f05270 */
[----:B------:R-:W-:Y:S05]  /*0770*/  @P0 BRA `(.L_x_11) ;  /* 0x0000000000580947 */ /* 0x000fea0003800000 */
        /* <DEDUP_REMOVED lines=9> */
[----:B------:R-:W-:Y:S01]  /*0810*/  USHF.L.U32 UR6, UR6, 0x1, URZ ;  /* 0x0000000106067899 */ /* 0x000fe200080006ff */
[----:B------:R-:W-:Y:S01]  /*0820*/  ELECT P0, URZ, PT ;  /* 0x0000000000ff782f */ /* 0x000fe20003800000 */
[----:B-1----:R-:W-:Y:S01]  /*0830*/  ULEA UR4, UR4, UR5, 0x18 ;  /* 0x0000000504047291 */ /* 0x002fe2000f8ec0ff */
[----:B------:R-:W1:Y:S11]  /*0840*/  FENCE.VIEW.ASYNC.S ;  /* 0x00000000000073c6 */ /* 0x000e760000000000 */
[----:B-1----:R1:W1:Y:S01]  /*0850*/  SYNCS.EXCH.64 URZ, [UR4+0x80], UR8 ;  /* 0x0000800804ff75b2 */ /* 0x0022620008000100 */
        /* <DEDUP_REMOVED lines=8> */
.L_x_11:
[----:B------:R-:W2:Y:S01]  /*08e0*/  SHFL.IDX PT, R2, R68, RZ, 0x1f ;  /* 0x00001fff44027589 */ /* 0x000ea200000e0000 */
[----:B------:R-:W-:Y:S01]  /*08f0*/  NOP ;  /* 0x0000000000007918 */ /* 0x000fe20000000000 */
[----:B--2---:R-:W-:-:S13]  /*0900*/  ISETP.NE.AND P0, PT, R2, 0x3, PT ;  /* 0x000000030200780c */ /* 0x004fda0003f05270 */
[----:B------:R-:W-:Y:S05]  /*0910*/  @P0 BRA `(.L_x_12) ;  /* 0x0000000000300947 */ /* 0x000fea0003800000 */
[----:B-1----:R-:W1:Y:S01]  /*0920*/  S2UR UR4, SR_CgaCtaId ;  /* 0x00000000000479c3 */ /* 0x002e620000008800 */
[----:B------:R-:W-:Y:S01]  /*0930*/  UMOV UR6, 0x400 ;  /* 0x0000040000067882 */ /* 0x000fe20000000000 */
[----:B------:R-:W-:Y:S01]  /*0940*/  UMOV UR5, 0x20 ;  /* 0x0000002000057882 */ /* 0x000fe20000000000 */
[----:B------:R-:W-:Y:S01]  /*0950*/  ELECT P0, URZ, PT ;  /* 0x0000000000ff782f */ /* 0x000fe20003800000 */
[----:B-1----:R-:W-:Y:S02]  /*0960*/  ULEA UR6, UR4, UR6, 0x18 ;  /* 0x0000000604067291 */ /* 0x002fe4000f8ec0ff */
[----:B------:R-:W-:-:S04]  /*0970*/  UIADD3 UR4, UPT, UPT, -UR5, 0x100000, URZ ;  /* 0x0010000005047890 */ /* 0x000fc8000fffe1ff */
[----:B------:R-:W-:Y:S02]  /*0980*/  USHF.L.U32 UR5, UR4, 0xb, URZ ;  /* 0x0000000b04057899 */ /* 0x000fe400080006ff */
[----:B------:R-:W-:Y:S01]  /*0990*/  USHF.L.U32 UR4, UR4, 0x1, URZ ;  /* 0x0000000104047899 */ /* 0x000fe200080006ff */
[----:B------:R-:W1:Y:S11]  /*09a0*/  FENCE.VIEW.ASYNC.S ;  /* 0x00000000000073c6 */ /* 0x000e760000000000 */
[----:B-1----:R2:W1:Y:S01]  /*09b0*/  SYNCS.EXCH.64 URZ, [UR6+0xc0], UR4 ;  /* 0x0000c00406ff75b2 */ /* 0x0024620008000100 */
[----:B------:R2:W1:Y:S02]  /*09c0*/  SYNCS.EXCH.64 URZ, [UR6+0xc8], UR4 ;  /* 0x0000c80406ff75b2 */ /* 0x0004640008000100 */
[----:B--2---:R-:W-:Y:S01]  /*09d0*/  NOP ;  /* 0x0000000000007918 */ /* 0x004fe20000000000 */
.L_x_12:
[----:B------:R-:W2:Y:S01]  /*09e0*/  SHFL.IDX PT, R2, R68, RZ, 0x1f ;  /* 0x00001fff44027589 */ /* 0x000ea200000e0000 */
[----:B------:R-:W-:Y:S01]  /*09f0*/  NOP ;  /* 0x0000000000007918 */ /* 0x000fe20000000000 */
[----:B--2---:R-:W-:-:S13]  /*0a00*/  ISETP.NE.AND P0, PT, R2, 0x4, PT ;  /* 0x000000040200780c */ /* 0x004fda0003f05270 */
[----:B------:R-:W-:Y:S05]  /*0a10*/  @P0 BRA `(.L_x_13) ;  /* 0x00000000004c0947 */ /* 0x000fea0003800000 */
[----:B-1----:R-:W1:Y:S01]  /*0a20*/  S2UR UR6, SR_CgaCtaId ;  /* 0x00000000000679c3 */ /* 0x002e620000008800 */
[----:B------:R-:W-:Y:S01]  /*0a30*/  UMOV UR4, 0x720 ;  /* 0x0000072000047882 */ /* 0x000fe20000000000 */
[----:B------:R-:W-:Y:S01]  /*0a40*/  UMOV UR5, 0x400 ;  /* 0x0000040000057882 */ /* 0x000fe20000000000 */
[----:B------:R-:W-:Y:S01]  /*0a50*/  USEL UR4, UR4, 0x620, UP5 ;  /* 0x0000062004047887 */ /* 0x000fe2000a800000 */
[----:B------:R-:W-:Y:S01]  /*0a60*/  UMOV UR8, 0x1 ;  /* 0x0000000100087882 */ /* 0x000fe20000000000 */
[----:B------:R-:W-:Y:S01]  /*0a70*/  ELECT P0, URZ, PT ;  /* 0x0000000000ff782f */ /* 0x000fe20003800000 */
[----:B------:R-:W-:-:S04]  /*0a80*/  UIADD3 UR8, UPT, UPT, -UR8, 0x100000, URZ ;  /* 0x0010000008087890 */ /* 0x000fc8000fffe1ff */
[----:B------:R-:W-:Y:S02]  /*0a90*/  USHF.L.U32 UR9, UR8, 0xb, URZ ;  /* 0x0000000b08097899 */ /* 0x000fe400080006ff */
[----:B------:R-:W-:Y:S02]  /*0aa0*/  USHF.L.U32 UR8, UR8, 0x1, URZ ;  /* 0x0000000108087899 */ /* 0x000fe400080006ff */
[----:B-1----:R-:W-:Y:S02]  /*0ab0*/  ULEA UR6, UR6, UR5, 0x18 ;  /* 0x0000000506067291 */ /* 0x002fe4000f8ec0ff */
[----:B------:R-:W-:-:S04]  /*0ac0*/  UIADD3 UR4, UPT, UPT, -UR4, 0x100000, URZ ;  /* 0x0010000004047890 */ /* 0x000fc8000fffe1ff */
[----:B------:R-:W-:Y:S02]  /*0ad0*/  USHF.L.U32 UR5, UR4, 0xb, URZ ;  /* 0x0000000b04057899 */ /* 0x000fe400080006ff */
[----:B------:R-:W-:Y:S01]  /*0ae0*/  USHF.L.U32 UR4, UR4, 0x1, URZ ;  /* 0x0000000104047899 */ /* 0x000fe200080006ff */
[----:B------:R-:W1:Y:S03]  /*0af0*/  FENCE.VIEW.ASYNC.S ;  /* 0x00000000000073c6 */ /* 0x000e660000000000 */
[----:B-1----:R2:W1:Y:S08]  /*0b00*/  SYNCS.EXCH.64 URZ, [UR6+0xd0], UR8 ;  /* 0x0000d00806ff75b2 */ /* 0x0024700008000100 */
[----:B------:R2:W1:Y:S01]  /*0b10*/  SYNCS.EXCH.64 URZ, [UR6+0xe0], UR4 ;  /* 0x0000e00406ff75b2 */ /* 0x0004620008000100 */
[----:B------:R2:W1:Y:S01]  /*0b20*/  SYNCS.EXCH.64 URZ, [UR6+0xd8], UR8 ;  /* 0x0000d80806ff75b2 */ /* 0x0004620008000100 */
[----:B------:R2:W1:Y:S02]  /*0b30*/  SYNCS.EXCH.64 URZ, [UR6+0xe8], UR4 ;  /* 0x0000e80406ff75b2 */ /* 0x0004640008000100 */
[----:B--2---:R-:W-:Y:S01]  /*0b40*/  NOP ;  /* 0x0000000000007918 */ /* 0x004fe20000000000 */
.L_x_13:
[----:B------:R-:W2:Y:S01]  /*0b50*/  SHFL.IDX PT, R2, R68, RZ, 0x1f ;  /* 0x00001fff44027589 */ /* 0x000ea200000e0000 */
[----:B------:R-:W-:Y:S01]  /*0b60*/  NOP ;  /* 0x0000000000007918 */ /* 0x000fe20000000000 */
[----:B--2---:R-:W-:-:S13]  /*0b70*/  ISETP.NE.AND P0, PT, R2, 0x5, PT ;  /* 0x000000050200780c */ /* 0x004fda0003f05270 */
[----:B------:R-:W-:Y:S05]  /*0b80*/  @P0 BRA `(.L_x_14) ;  /* 0x0000000000580947 */ /* 0x000fea0003800000 */
[----:B-1----:R-:W1:Y:S01]  /*0b90*/  S2UR UR4, SR_CgaCtaId ;  /* 0x00000000000479c3 */ /* 0x002e620000008800 */
        /* <DEDUP_REMOVED lines=19> */
[----:B------:R2:W1:Y:S02]  /*0cd0*/  SYNCS.EXCH.64 URZ, [UR4+0x128], UR6 ;  /* 0x0001280604ff75b2 */ /* 0x0004640008000100 */
[----:B--2---:R-:W-:Y:S01]  /*0ce0*/  NOP ;  /* 0x0000000000007918 */ /* 0x004fe20000000000 */
.L_x_14:
[----:B------:R-:W2:Y:S01]  /*0cf0*/  SHFL.IDX PT, R2, R68, RZ, 0x1f ;  /* 0x00001fff44027589 */ /* 0x000ea200000e0000 */
[----:B------:R-:W-:Y:S01]  /*0d00*/  NOP ;  /* 0x0000000000007918 */ /* 0x000fe20000000000 */
[----:B--2---:R-:W-:-:S13]  /*0d10*/  ISETP.NE.AND P0, PT, R2, 0x3, PT ;  /* 0x000000030200780c */ /* 0x004fda0003f05270 */
[----:B------:R-:W-:Y:S05]  /*0d20*/  @P0 BRA `(.L_x_15) ;  /* 0x0000000000380947 */ /* 0x000fea0003800000 */
[----:B------:R-:W2:Y:S01]  /*0d30*/  S2UR UR5, SR_CgaCtaId ;  /* 0x00000000000579c3 */ /* 0x000ea20000008800 */
[----:B-1----:R-:W-:Y:S01]  /*0d40*/  UMOV UR4, 0x400 ;  /* 0x0000040000047882 */ /* 0x002fe20000000000 */
[----:B------:R-:W-:Y:S01]  /*0d50*/  UMOV UR6, 0x20 ;  /* 0x0000002000067882 */ /* 0x000fe20000000000 */
[----:B------:R-:W-:Y:S01]  /*0d60*/  ELECT P0, URZ, PT ;  /* 0x0000000000ff782f */ /* 0x000fe20003800000 */
[----:B------:R-:W-:-:S04]  /*0d70*/  UIADD3 UR6, UPT, UPT, -UR6, 0x100000, URZ ;  /* 0x0010000006067890 */ /* 0x000fc8000fffe1ff */
[----:B------:R-:W-:Y:S02]  /*0d80*/  USHF.L.U32 UR7, UR6, 0xb, URZ ;  /* 0x0000000b06077899 */ /* 0x000fe400080006ff */
[----:B------:R-:W-:Y:S02]  /*0d90*/  USHF.L.U32 UR6, UR6, 0x1, URZ ;  /* 0x0000000106067899 */ /* 0x000fe400080006ff */
[----:B--2---:R-:W-:Y:S01]  /*0da0*/  ULEA UR4, UR5, UR4, 0x18 ;  /* 0x0000000405047291 */ /* 0x004fe2000f8ec0ff */
[----:B------:R-:W1:Y:S11]  /*0db0*/  FENCE.VIEW.ASYNC.S ;  /* 0x00000000000073c6 */ /* 0x000e760000000000 */
[----:B-1----:R2:W1:Y:S01]  /*0dc0*/  SYNCS.EXCH.64 URZ, [UR4+0x130], UR6 ;  /* 0x0001300604ff75b2 */ /* 0x0024620008000100 */
[----:B------:R2:W1:Y:S01]  /*0dd0*/  SYNCS.EXCH.64 URZ, [UR4+0x140], UR6 ;  /* 0x0001400604ff75b2 */ /* 0x0004620008000100 */
[----:B------:R2:W1:Y:S01]  /*0de0*/  SYNCS.EXCH.64 URZ, [UR4+0x138], UR6 ;  /* 0x0001380604ff75b2 */ /* 0x0004620008000100 */
[----:B------:R2:W1:Y:S02]  /*0df0*/  SYNCS.EXCH.64 URZ, [UR4+0x148], UR6 ;  /* 0x0001480604ff75b2 */ /* 0x0004640008000100 */
[----:B--2---:R-:W-:Y:S01]  /*0e00*/  NOP ;  /* 0x0000000000007918 */ /* 0x004fe20000000000 */
.L_x_15:
[----:B------:R-:W2:Y:S01]  /*0e10*/  LDCU UR33, c[0x0][0x36c] ;  /* 0x00006d80ff2177ac */ /* 0x000ea20008000800 */
[----:B------:R-:W-:Y:S01]  /*0e20*/  ISETP.NE.OR P3, PT, R0, 0x2, !P3 ;  /* 0x000000020000780c */ /* 0x000fe20005f65670 */
[----:B------:R-:W-:Y:S01]  /*0e30*/  NOP ;  /* 0x0000000000007918 */ /* 0x000fe20000000000 */
[----:B------:R-:W-:Y:S01]  /*0e40*/  LOP3.LUT R0, R79, 0x1f, RZ, 0xc0, !PT ;  /* 0x0000001f4f007812 */ /* 0x000fe200078ec0ff */
[----:B------:R-:W-:Y:S02]  /*0e50*/  UISETP.NE.AND UP6, UPT, UR17, URZ, UPT ;  /* 0x000000ff1100728c */ /* 0x000fe4000bfc5270 */
[----:B--2---:R-:W-:-:S09]  /*0e60*/  UISETP.EQ.U32.AND UP0, UPT, UR33, 0x1, UPT ;  /* 0x000000012100788c */ /* 0x004fd2000bf02070 */
[----:B------:R-:W-:Y:S05]  /*0e70*/  BRA.U !UP0, `(.L_x_16) ;  /* 0x0000000108087547 */ /* 0x000fea000b800000 */
[----:B-1-34-:R-:W-:Y:S01]  /*0e80*/  UCGABAR_ARV ;  /* 0x00000000000079c7 */ /* 0x01afe20008000000 */
[----:B------:R-:W-:Y:S05]  /*0e90*/  BRA `(.L_x_17) ;  /* 0x0000000000047947 */ /* 0x000fea0003800000 */
.L_x_16:
[----:B-1-34-:R-:W-:Y:S01]  /*0ea0*/  NOP ;  /* 0x0000000000007918 */ /* 0x01afe20000000000 */
.L_x_17:
[----:B------:R-:W1:Y:S01]  /*0eb0*/  S2UR UR16, SR_CTAID.X ;  /* 0x00000000001079c3 */ /* 0x000e620000002500 */
[----:B------:R-:W-:-:S05]  /*0ec0*/  CS2R.32 R70, SR_CgaSize ;  /* 0x0000000000467805 */ /* 0x000fca0000008a00 */
[----:B------:R-:W-:-:S05]  /*0ed0*/  IMAD R70, R70, -0xa0, RZ ;  /* 0xffffff6046467824 */ /* 0x000fca00078e02ff */
[----:B------:R-:W-:-:S14]  /*0ee0*/  R2UR UR5, R70 ;  /* 0x00000000460572ca */ /* 0x000fdc00000e0000 */
[----:B------:R-:W2:Y:S01]  /*0ef0*/  LDCU UR5, c[0x0][UR5+0x2b0] ;  /* 0x00005600050577ac */ /* 0x000ea20008000800 */
[----:B------:R-:W-:-:S05]  /*0f00*/  CS2R.32 R70, SR_CgaSize ;  /* 0x0000000000467805 */ /* 0x000fca0000008a00 */
[----:B------:R-:W-:-:S05]  /*0f10*/  IMAD R70, R70, -0xa0, RZ ;  /* 0xffffff6046467824 */ /* 0x000fca00078e02ff */
[----:B------:R-:W-:-:S14]  /*0f20*/  R2UR UR4, R70 ;  /* 0x00000000460472ca */ /* 0x000fdc00000e0000 */
[----:B------:R-:W3:Y:S01]  /*0f30*/  LDCU UR4, c[0x0][UR4+0x2b4] ;  /* 0x00005680040477ac */ /* 0x000ee20008000800 */
[----:B------:R-:W4:Y:S01]  /*0f40*/  S2UR UR20, SR_CTAID.Y ;  /* 0x00000000001479c3 */ /* 0x000f220000002600 */
[----:B------:R-:W-:-:S05]  /*0f50*/  CS2R.32 R70, SR_CgaSize ;  /* 0x0000000000467805 */ /* 0x000fca0000008a00 */
[----:B------:R-:W-:-:S05]  /*0f60*/  IMAD R70, R70, -0xa0, RZ ;  /* 0xffffff6046467824 */ /* 0x000fca00078e02ff */
[----:B------:R-:W-:-:S14]  /*0f70*/  R2UR UR7, R70 ;  /* 0x00000000460772ca */ /* 0x000fdc00000e0000 */
[----:B------:R-:W3:Y:S01]  /*0f80*/  LDCU UR7, c[0x0][UR7+0x2a0] ;  /* 0x00005400070777ac */ /* 0x000ee20008000800 */
[----:B------:R-:W-:-:S05]  /*0f90*/  CS2R.32 R70, SR_CgaSize ;  /* 0x0000000000467805 */ /* 0x000fca0000008a00 */
[----:B------:R-:W-:-:S05]  /*0fa0*/  IMAD R70, R70, -0xa0, RZ ;  /* 0xffffff6046467824 */ /* 0x000fca00078e02ff */
[----:B------:R-:W-:-:S14]  /*0fb0*/  R2UR UR8, R70 ;  /* 0x00000000460872ca */ /* 0x000fdc00000e0000 */
[----:B------:R-:W3:Y:S01]  /*0fc0*/  LDCU UR8, c[0x0][UR8+0x2a4] ;  /* 0x00005480080877ac */ /* 0x000ee20008000800 */
[----:B------:R-:W3:Y:S01]  /*0fd0*/  S2UR UR6, SR_CgaCtaId ;  /* 0x00000000000679c3 */ /* 0x000ee20000008800 */
[----:B------:R-:W3:Y:S01]  /*0fe0*/  LDCU UR21, c[0x0][0xb24] ;  /* 0x00016480ff1577ac */ /* 0x000ee20008000800 */
[----:B------:R-:W3:Y:S01]  /*0ff0*/  LDCU UR42, c[0x0][0xb24] ;  /* 0x00016480ff2a77ac */ /* 0x000ee20008000800 */
[----:B-1----:R-:W-:Y:S01]  /*1000*/  I2FP.F32.U32 R3, UR16 ;  /* 0x0000001000037c45 */ /* 0x002fe20008201000 */
[----:B------:R-:W1:Y:S04]  /*1010*/  LDCU UR29, c[0x0][0xb30] ;  /* 0x00016600ff1d77ac */ /* 0x000e680008000800 */
[----:B--2---:R-:W-:Y:S01]  /*1020*/  FMUL R3, R3, UR5 ;  /* 0x0000000503037c20 */ /* 0x004fe20008400000 */
[----:B------:R-:W-:Y:S01]  /*1030*/  UMOV UR14, 0x55 ;  /* 0x00000055000e7882 */ /* 0x000fe20000000000 */
[----:B------:R-:W-:Y:S01]  /*1040*/  UMOV UR15, 0x3 ;  /* 0x00000003000f7882 */ /* 0x000fe20000000000 */
[----:B----4-:R-:W-:-:S03]  /*1050*/  I2FP.F32.U32 R2, UR20 ;  /* 0x0000001400027c45 */ /* 0x010fc60008201000 */
[----:B------:R-:W2:Y:S02]  /*1060*/  F2I.U32.TRUNC.NTZ R3, R3 ;  /* 0x0000000300037305 */ /* 0x000ea4000020f000 */
[----:B---3--:R-:W-:Y:S01]  /*1070*/  FMUL R2, R2, UR4 ;  /* 0x0000000402027c20 */ /* 0x008fe20008400000 */
[----:B------:R-:W-:Y:S02]  /*1080*/  ULOP3.LUT UR50, UR6, 0x1, URZ, 0xc0, !UPT ;  /* 0x0000000106327892 */ /* 0x000fe4000f8ec0ff */
[----:B------:R-:W-:-:S03]  /*1090*/  USHF.R.U32.HI UR32, URZ, 0x1, UR6 ;  /* 0x00000001ff207899 */ /* 0x000fc60008011606 */
[----:B------:R-:W3:Y:S01]  /*10a0*/  F2I.U32.TRUNC.NTZ R2, R2 ;  /* 0x0000000200027305 */ /* 0x000ee2000020f000 */
[----:B------:R-:W-:Y:S02]  /*10b0*/  USHF.L.U32 UR31, UR6, 0x8, URZ ;  /* 0x00000008061f7899 */ /* 0x000fe400080006ff */
[----:B------:R-:W-:Y:S02]  /*10c0*/  USHF.L.U32 UR30, UR6, 0xb, URZ ;  /* 0x0000000b061e7899 */ /* 0x000fe400080006ff */
[----:B------:R-:W-:Y:S01]  /*10d0*/  ULOP3.LUT UR5, UR6, 0x6, URZ, 0xc0, !UPT ;  /* 0x0000000606057892 */ /* 0x000fe2000f8ec0ff */
[----:B--2---:R-:W-:Y:S01]  /*10e0*/  R2UR UR4, R3 ;  /* 0x00000000030472ca */ /* 0x004fe200000e0000 */
[----:B------:R-:W-:Y:S02]  /*10f0*/  UISETP.GT.U32.AND UP1, UPT, UR50, 0xffff, UPT ;  /* 0x0000ffff3200788c */ /* 0x000fe4000bf24070 */
[----:B------:R-:W-:Y:S02]  /*1100*/  UISETP.GT.U32.AND UP0, UPT, UR5, 0xffff, UPT ;  /* 0x0000ffff0500788c */ /* 0x000fe4000bf04070 */
[----:B------:R-:W-:-:S02]  /*1110*/  USEL UR27, UR50, 0xffff, !UP1 ;  /* 0x0000ffff321b7887 */ /* 0x000fc4000c800000 */
[----:B------:R-:W-:Y:S01]  /*1120*/  USEL UR26, UR5, 0xffff, !UP0 ;  /* 0x0000ffff051a7887 */ /* 0x000fe2000c000000 */
[----:B---3--:R-:W-:Y:S02]  /*1130*/  R2UR UR6, R2 ;  /* 0x00000000020672ca */ /* 0x008fe400000e0000 */
[----:B------:R-:W-:-:S03]  /*1140*/  PRMT R2, RZ, 0x7610, R2 ;  /* 0x00007610ff027816 */ /* 0x000fc60000000002 */
[----:B------:R-:W-:-:S04]  /*1150*/  UIADD3 UR5, UPT, UPT, -UR4, URZ, URZ ;  /* 0x000000ff04057290 */ /* 0x000fc8000fffe1ff */
[----:B------:R-:W-:-:S04]  /*1160*/  UIMAD UR5, UR7, UR5, UR16 ;  /* 0x00000005070572a4 */ /* 0x000fc8000f8e0210 */
[----:B------:R-:W-:Y:S02]  /*1170*/  UIADD3 UR4, UPT, UPT, -UR6, URZ, URZ ;  /* 0x000000ff06047290 */ /* 0x000fe4000fffe1ff */
[----:B------:R-:W-:Y:S02]  /*1180*/  IMAD.U32 R70, RZ, RZ, UR5 ;  /* 0x00000005ff467e24 */ /* 0x000fe4000f8e00ff */
[----:B------:R-:W-:-:S06]  /*1190*/  UIMAD UR4, UR8, UR4, UR20 ;  /* 0x00000004080472a4 */ /* 0x000fcc000f8e0214 */
[----:B------:R-:W-:Y:S01]  /*11a0*/  IMAD.U32 R69, RZ, RZ, UR4 ;  /* 0x00000004ff457e24 */ /* 0x000fe2000f8e00ff */
[----:B-1----:R-:W-:Y:S06]  /*11b0*/  BRA.U UP6, `(.L_x_18) ;  /* 0x0000000106747547 */ /* 0x002fec000b800000 */
[----:B------:R-:W-:Y:S02]  /*11c0*/  R2UR UR4, R69 ;  /* 0x00000000450472ca */ /* 0x000fe400000e0000 */
[----:B------:R-:W-:-:S11]  /*11d0*/  R2UR UR7, R70 ;  /* 0x00000000460772ca */ /* 0x000fd600000e0000 */
[----:B------:R-:W-:Y:S02]  /*11e0*/  UISETP.NE.AND UP2, UPT, UR4, 0x2, UPT ;  /* 0x000000020400788c */ /* 0x000fe4000bf45270 */
[----:B------:R-:W-:Y:S02]  /*11f0*/  UISETP.NE.AND UP4, UPT, UR4, URZ, UPT ;  /* 0x000000ff0400728c */ /* 0x000fe4000bf85270 */
[----:B------:R-:W-:Y:S02]  /*1200*/  UISETP.NE.AND UP0, UPT, UR4, 0x1, UPT ;  /* 0x000000010400788c */ /* 0x000fe4000bf05270 */
[----:B------:R-:W-:Y:S02]  /*1210*/  UISETP.NE.AND UP1, UPT, UR4, 0x3, UPT ;  /* 0x000000030400788c */ /* 0x000fe4000bf25270 */
[----:B------:R-:W-:Y:S02]  /*1220*/  USEL UR4, URZ, 0x10, UP2 ;  /* 0x00000010ff047887 */ /* 0x000fe40009000000 */
[----:B------:R-:W-:-:S02]  /*1230*/  USEL UR12, URZ, 0x20, UP2 ;  /* 0x00000020ff0c7887 */ /* 0x000fc40009000000 */
[----:B------:R-:W-:Y:S02]  /*1240*/  UISETP.NE.AND UP3, UPT, UR7, URZ, UPT ;  /* 0x000000ff0700728c */ /* 0x000fe4000bf65270 */
[----:B------:R-:W-:Y:S02]  /*1250*/  USEL UR5, URZ, 0x4, UP0 ;  /* 0x00000004ff057887 */ /* 0x000fe40008000000 */
[----:B------:R-:W-:Y:S02]  /*1260*/  UISETP.NE.AND UP2, UPT, UR7, URZ, UP4 ;  /* 0x000000ff0700728c */ /* 0x000fe4000a745270 */
[----:B------:R-:W-:Y:S02]  /*1270*/  USEL UR11, URZ, 0x8, UP0 ;  /* 0x00000008ff0b7887 */ /* 0x000fe40008000000 */
[----:B------:R-:W-:Y:S02]  /*1280*/  UISETP.NE.AND UP0, UPT, UR7, 0x1, UPT ;  /* 0x000000010700788c */ /* 0x000fe4000bf05270 */
[----:B------:R-:W-:-:S02]  /*1290*/  USEL UR6, URZ, 0x2, UP4 ;  /* 0x00000002ff067887 */ /* 0x000fc4000a000000 */
[----:B------:R-:W-:Y:S02]  /*12a0*/  USEL UR7, URZ, 0x40, UP1 ;  /* 0x00000040ff077887 */ /* 0x000fe40008800000 */
[----:B------:R-:W-:Y:S02]  /*12b0*/  USEL UR10, URZ, 0x1, UP2 ;  /* 0x00000001ff0a7887 */ /* 0x000fe40009000000 */
[----:B------:R-:W-:Y:S02]  /*12c0*/  USEL UR8, UR5, 0x4, UP3 ;  /* 0x0000000405087887 */ /* 0x000fe40009800000 */
[----:B------:R-:W-:Y:S02]  /*12d0*/  USEL UR4, UR4, 0x10, UP3 ;  /* 0x0000001004047887 */ /* 0x000fe40009800000 */
[----:B------:R-:W-:Y:S02]  /*12e0*/  USEL UR9, UR7, 0x40, UP3 ;  /* 0x0000004007097887 */ /* 0x000fe40009800000 */
[----:B------:R-:W-:-:S02]  /*12f0*/  USEL UR5, UR6, 0x2, UP0 ;  /* 0x0000000206057887 */ /* 0x000fc40008000000 */
[----:B------:R-:W-:Y:S02]  /*1300*/  UIADD3 UR4, UPT, UPT, UR4, UR8, UR10 ;  /* 0x0000000804047290 */ /* 0x000fe4000fffe00a */
[----:B------:R-:W-:Y:S02]  /*1310*/  USEL UR13, URZ, 0x80, UP1 ;  /* 0x00000080ff0d7887 */ /* 0x000fe40008800000 */
[----:B------:R-:W-:Y:S02]  /*1320*/  USEL UR7, UR11, 0x8, UP0 ;  /* 0x000000080b077887 */ /* 0x000fe40008000000 */
[----:B------:R-:W-:Y:S02]  /*1330*/  USEL UR6, UR12, 0x20, UP0 ;  /* 0x000000200c067887 */ /* 0x000fe40008000000 */
[----:B------:R-:W-:Y:S02]  /*1340*/  UIADD3 UR4, UPT, UPT, UR5, UR9, UR4 ;  /* 0x0000000905047290 */ /* 0x000fe4000fffe004 */
[----:B------:R-:W-:-:S02]  /*1350*/  USEL UR5, UR13, 0x80, UP0 ;  /* 0x000000800d057887 */ /* 0x000fc40008000000 */
[----:B------:R-:W-:-:S04]  /*1360*/  UIADD3 UR4, UPT, UPT, UR6, UR7, UR4 ;  /* 0x0000000706047290 */ /* 0x000fc8000fffe004 */
[----:B------:R-:W-:-:S06]  /*1370*/  UIADD3 UR4, UPT, UPT, UR4, UR5, URZ ;  /* 0x0000000504047290 */ /* 0x000fcc000fffe0ff */
[----:B------:R-:W-:-:S07]  /*1380*/  IMAD.U32 R2, RZ, RZ, UR4 ;  /* 0x00000004ff027e24 */ /* 0x000fce000f8e00ff */
.L_x_18:
[----:B------:R-:W1:Y:S01]  /*1390*/  S2UR UR36, SR_CTAID.Z ;  /* 0x00000000002479c3 */ /* 0x000e620000002700 */
[----:B------:R-:W-:Y:S02]  /*13a0*/  UISETP.GE.AND UP0, UPT, UR21, 0x1, UPT ;  /* 0x000000011500788c */ /* 0x000fe4000bf06270 */
[----:B------:R-:W-:Y:S02]  /*13b0*/  ULOP3.LUT UR27, UR27, 0xffff, URZ, 0xc0, !UPT ;  /* 0x0000ffff1b1b7892 */ /* 0x000fe4000f8ec0ff */
[----:B------:R-:W-:Y:S02]  /*13c0*/  ULOP3.LUT UR26, UR26, 0xffff, URZ, 0xc0, !UPT ;  /* 0x0000ffff1a1a7892 */ /* 0x000fe4000f8ec0ff */
[----:B------:R-:W-:Y:S02]  /*13d0*/  UISETP.NE.AND UP3, UPT, UR17, 0x2, UPT ;  /* 0x000000021100788c */ /* 0x000fe4000bf65270 */
[----:B------:R-:W-:Y:S02]  /*13e0*/  ULOP3.LUT UR31, UR31, 0x600, URZ, 0xc0, !UPT ;  /* 0x000006001f1f7892 */ /* 0x000fe4000f8ec0ff */
[----:B------:R-:W-:-:S02]  /*13f0*/  ULOP3.LUT UR30, UR30, 0x800, URZ, 0xc0, !UPT ;  /* 0x000008001e1e7892 */ /* 0x000fc4000f8ec0ff */
[----:B------:R-:W-:Y:S02]  /*1400*/  USHF.L.U32 UR27, UR14, UR27, URZ ;  /* 0x0000001b0e1b7299 */ /* 0x000fe400080006ff */
[----:B------:R-:W-:Y:S01]  /*1410*/  USHF.L.U32 UR26, UR15, UR26, URZ ;  /* 0x0000001a0f1a7299 */ /* 0x000fe200080006ff */
[----:B------:R-:W-:Y:S11]  /*1420*/  BRA.U !UP0, `(.L_x_19) ;  /* 0x0000000108d47547 */ /* 0x000ff6000b800000 */
[----:B------:R-:W2:Y:S01]  /*1430*/  LDCU.128 UR12, c[0x0][0xb10] ;  /* 0x00016200ff0c77ac */ /* 0x000ea20008000c00 */
[----:B------:R-:W3:Y:S01]  /*1440*/  LDCU UR6, c[0x0][0x370] ;  /* 0x00006e00ff0677ac */ /* 0x000ee20008000800 */
[----:B------:R-:W4:Y:S01]  /*1450*/  LDCU UR5, c[0x0][0x374] ;  /* 0x00006e80ff0577ac */ /* 0x000f220008000800 */
[----:B------:R-:W1:Y:S01]  /*1460*/  LDCU UR28, c[0x0][0xb0c] ;  /* 0x00016180ff1c77ac */ /* 0x000e620008000800 */
[----:B------:R-:W1:Y:S01]  /*1470*/  LDCU UR7, c[0x0][0xb20] ;  /* 0x00016400ff0777ac */ /* 0x000e620008000800 */
[----:B------:R-:W1:Y:S01]  /*1480*/  LDCU.64 UR8, c[0x0][0xb28] ;  /* 0x00016500ff0877ac */ /* 0x000e620008000a00 */
[----:B--2---:R-:W-:Y:S02]  /*1490*/  UISETP.NE.AND UP0, UPT, UR14, 0x1, UPT ;  /* 0x000000010e00788c */ /* 0x004fe4000bf05270 */
[----:B----4-:R-:W-:Y:S02]  /*14a0*/  UIMAD.WIDE.U32 UR10, UR5, UR15, URZ ;  /* 0x0000000f050a72a5 */ /* 0x010fe4000f8e00ff */
[----:B---3--:R-:W-:-:S02]  /*14b0*/  UIMAD.WIDE.U32 UR22, UR6, UR12, URZ ;  /* 0x0000000c061672a5 */ /* 0x008fc4000f8e00ff */
[----:B-1----:R-:W-:Y:S02]  /*14c0*/  UISETP.NE.AND UP1, UPT, UR28, 0x1, UPT ;  /* 0x000000011c00788c */ /* 0x002fe4000bf25270 */
[----:B------:R-:W-:Y:S01]  /*14d0*/  UISETP.NE.AND UP2, UPT, UR21, 0x1, UPT ;  /* 0x000000011500788c */ /* 0x000fe2000bf45270 */
[----:B------:R-:W-:Y:S02]  /*14e0*/  UMOV UR10, UR11 ;  /* 0x0000000b000a7c82 */ /* 0x000fe40008000000 */
[----:B------:R-:W-:Y:S01]  /*14f0*/  UMOV UR22, UR23 ;  /* 0x0000001700167c82 */ /* 0x000fe20008000000 */
[----:B------:R-:W-:Y:S02]  /*1500*/  @UP0 USHF.R.U32.HI UR5, URZ, UR7, UR10 ;  /* 0x00000007ff050299 */ /* 0x000fe4000801160a */
[----:B------:R-:W-:Y:S02]  /*1510*/  UIMAD.WIDE.U32 UR24, UR20, UR15, URZ ;  /* 0x0000000f141872a5 */ /* 0x000fe4000f8e00ff */
[----:B------:R-:W-:-:S02]  /*1520*/  UIMAD.WIDE.U32 UR10, UR5, UR8, URZ ;  /* 0x00000008050a72a5 */ /* 0x000fc4000f8e00ff */
[----:B------:R-:W-:Y:S02]  /*1530*/  @UP1 USHF.R.U32.HI UR6, URZ, UR13, UR22 ;  /* 0x0000000dff061299 */ /* 0x000fe40008011616 */
[----:B------:R-:W-:Y:S02]  /*1540*/  UIMAD.WIDE.U32 UR18, UR16, UR12, URZ ;  /* 0x0000000c101272a5 */ /* 0x000fe4000f8e00ff */
[----:B------:R-:W-:Y:S01]  /*1550*/  UIMAD.WIDE.U32 UR22, UR6, UR8, URZ ;  /* 0x00000008061672a5 */ /* 0x000fe2000f8e00ff */
[----:B------:R-:W-:Y:S01]  /*1560*/  UMOV UR4, UR25 ;  /* 0x0000001900047c82 */ /* 0x000fe20008000000 */
[----:B------:R-:W-:Y:S01]  /*1570*/  UMOV UR10, UR11 ;  /* 0x0000000b000a7c82 */ /* 0x000fe20008000000 */
[----:B------:R-:W-:Y:S02]  /*1580*/  USHF.R.U32.HI UR4, URZ, UR7, UR4 ;  /* 0x00000007ff047299 */ /* 0x000fe40008011604 */
[----:B------:R-:W-:Y:S02]  /*1590*/  @UP2 USHF.R.U32.HI UR5, URZ, UR9, UR10 ;  /* 0x00000009ff052299 */ /* 0x000fe4000801160a */
[----:B------:R-:W-:Y:S01]  /*15a0*/  UMOV UR7, UR23 ;  /* 0x0000001700077c82 */ /* 0x000fe20008000000 */
[----:B------:R-:W-:Y:S01]  /*15b0*/  UMOV UR18, UR19 ;  /* 0x0000001300127c82 */ /* 0x000fe20008000000 */
[----:B------:R-:W-:-:S02]  /*15c0*/  @UP2 USHF.R.U32.HI UR6, URZ, UR9, UR7 ;  /* 0x00000009ff062299 */ /* 0x000fc40008011607 */
[----:B------:R-:W-:Y:S02]  /*15d0*/  USHF.R.U32.HI UR13, URZ, UR13, UR18 ;  /* 0x0000000dff0d7299 */ /* 0x000fe40008011612 */
[----:B------:R-:W-:Y:S02]  /*15e0*/  USEL UR4, UR20, UR4, !UP0 ;  /* 0x0000000414047287 */ /* 0x000fe4000c000000 */
[----:B------:R-:W-:Y:S02]  /*15f0*/  UIMAD UR7, UR5, UR21, URZ ;  /* 0x00000015050772a4 */ /* 0x000fe4000f8e02ff */
[----:B------:R-:W-:Y:S02]  /*1600*/  USEL UR5, UR16, UR13, !UP1 ;  /* 0x0000000d10057287 */ /* 0x000fe4000c800000 */
[----:B------:R-:W-:Y:S02]  /*1610*/  UIMAD UR12, UR6, UR21, URZ ;  /* 0x00000015060c72a4 */ /* 0x000fe4000f8e02ff */
[----:B------:R-:W-:-:S02]  /*1620*/  UISETP.GE.AND UP0, UPT, UR4, UR7, UPT ;  /* 0x000000070400728c */ /* 0x000fc4000bf06270 */
[----:B------:R-:W-:Y:S02]  /*1630*/  UIMAD.WIDE.U32 UR10, UR4, UR8, URZ ;  /* 0x00000008040a72a5 */ /* 0x000fe4000f8e00ff */
[----:B------:R-:W-:Y:S02]  /*1640*/  UISETP.GE.OR UP0, UPT, UR5, UR12, UP0 ;  /* 0x0000000c0500728c */ /* 0x000fe40008706670 */
[----:B------:R-:W-:Y:S02]  /*1650*/  UIMAD.WIDE.U32 UR12, UR5, UR8, URZ ;  /* 0x00000008050c72a5 */ /* 0x000fe4000f8e00ff */
[----:B------:R-:W-:Y:S01]  /*1660*/  UIADD3 UR10, UPT, UPT, -UR4, URZ, URZ ;  /* 0x000000ff040a7290 */ /* 0x000fe2000fffe1ff */
[----:B------:R-:W-:Y:S01]  /*1670*/  UMOV UR8, UR11 ;  /* 0x0000000b00087c82 */ /* 0x000fe20008000000 */
[----:B------:R-:W-:Y:S02]  /*1680*/  UIADD3 UR11, UPT, UPT, -UR5, URZ, URZ ;  /* 0x000000ff050b7290 */ /* 0x000fe4000fffe1ff */
[----:B------:R-:W-:-:S03]  /*1690*/  USHF.R.U32.HI UR8, URZ, UR9, UR8 ;  /* 0x00000009ff087299 */ /* 0x000fc60008011608 */
[----:B------:R-:W-:Y:S01]  /*16a0*/  @!UP0 UMOV UR7, UR13 ;  /* 0x0000000d00078c82 */ /* 0x000fe20008000000 */
[----:B------:R-:W-:Y:S02]  /*16b0*/  UIMAD UR20, UR14, UR10, UR20 ;  /* 0x0000000a0e1472a4 */ /* 0x000fe4000f8e0214 */
[----:B------:R-:W-:Y:S02]  /*16c0*/  USEL UR8, UR4, UR8, !UP2 ;  /* 0x0000000804087287 */ /* 0x000fe4000d000000 */
[----:B------:R-:W-:Y:S02]  /*16d0*/  @!UP0 USHF.R.U32.HI UR7, URZ, UR9, UR7 ;  /* 0x00000009ff078299 */ /* 0x000fe40008011607 */
[----:B------:R-:W-:Y:S02]  /*16e0*/  UIADD3 UR9, UPT, UPT, -UR8, URZ, URZ ;  /* 0x000000ff08097290 */ /* 0x000fe4000fffe1ff */
[----:B------:R-:W-:Y:S02]  /*16f0*/  @!UP0 USEL UR7, UR5, UR7, !UP2 ;  /* 0x0000000705078287 */ /* 0x000fe4000d000000 */
[----:B------:R-:W-:-:S02]  /*1700*/  UIMAD UR9, UR21, UR9, UR4 ;  /* 0x00000009150972a4 */ /* 0x000fc4000f8e0204 */
[----:B------:R-:W-:Y:S02]  /*1710*/  @!UP0 UIADD3 UR8, UPT, UPT, UR8, -UR7, URZ ;  /* 0x8000000708088290 */ /* 0x000fe4000fffe0ff */
[----:B------:R-:W-:Y:S02]  /*1720*/  @!UP0 UIMAD UR6, UR9, UR6, UR7 ;  /* 0x00000006090682a4 */ /* 0x000fe4000f8e0207 */
[----:B------:R-:W-:Y:S02]  /*1730*/  @!UP0 UIMAD UR4, UR8, UR21, UR5 ;  /* 0x00000015080482a4 */ /* 0x000fe4000f8e0205 */
[----:B------:R-:W-:Y:S02]  /*1740*/  UIMAD UR16, UR28, UR11, UR16 ;  /* 0x0000000b1c1072a4 */ /* 0x000fe4000f8e0210 */
[----:B------:R-:W-:Y:S01]  /*1750*/  UIMAD UR20, UR4, UR14, UR20 ;  /* 0x0000000e041472a4 */ /* 0x000fe2000f8e0214 */
[----:B------:R-:W-:Y:S02]  /*1760*/  @!UP0 UMOV UR5, UR6 ;  /* 0x0000000600058c82 */ /* 0x000fe40008000000 */
[----:B------:R-:W-:-:S12]  /*1770*/  UIMAD UR16, UR5, UR28, UR16 ;  /* 0x0000001c051072a4 */ /* 0x000fd8000f8e0210 */
.L_x_19:
[----:B------:R-:W-:-:S09]  /*1780*/  UISETP.NE.AND UP0, UPT, UR29, 0x1, UPT ;  /* 0x000000011d00788c */ /* 0x000fd2000bf05270 */
[----:B------:R-:W-:Y:S05]  /*1790*/  BRA.U UP0, `(.L_x_20) ;  /* 0x0000000100447547 */ /* 0x000fea000b800000 */
[----:B------:R-:W2:Y:S01]  /*17a0*/  LDCU.128 UR8, c[0x0][0xb10] ;  /* 0x00016200ff0877ac */ /* 0x000ea20008000c00 */
[----:B------:R-:W3:Y:S01]  /*17b0*/  LDCU UR12, c[0x0][0xb0c] ;  /* 0x00016180ff0c77ac */ /* 0x000ee20008000800 */
[----:B------:R-:W4:Y:S01]  /*17c0*/  LDCU UR13, c[0x0][0xb20] ;  /* 0x00016400ff0d77ac */ /* 0x000f220008000800 */
[----:B--2---:R-:W-:Y:S02]  /*17d0*/  UIMAD.WIDE.U32 UR6, UR16, UR8, URZ ;  /* 0x00000008100672a5 */ /* 0x004fe4000f8e00ff */
[----:B------:R-:W-:Y:S02]  /*17e0*/  UIMAD.WIDE.U32 UR4, UR20, UR11, URZ ;  /* 0x0000000b140472a5 */ /* 0x000fe4000f8e00ff */
[----:B---3--:R-:W-:Y:S02]  /*17f0*/  UISETP.NE.AND UP1, UPT, UR12, 0x1, UPT ;  /* 0x000000010c00788c */ /* 0x008fe4000bf25270 */
[----:B------:R-:W-:Y:S01]  /*1800*/  UISETP.NE.AND UP0, UPT, UR10, 0x1, UPT ;  /* 0x000000010a00788c */ /* 0x000fe2000bf05270 */
[----:B------:R-:W-:-:S02]  /*1810*/  UMOV UR6, UR7 ;  /* 0x0000000700067c82 */ /* 0x000fc40008000000 */
[----:B------:R-:W-:Y:S01]  /*1820*/  UMOV UR4, UR5 ;  /* 0x0000000500047c82 */ /* 0x000fe20008000000 */
[----:B------:R-:W-:Y:S02]  /*1830*/  USHF.R.U32.HI UR6, URZ, UR9, UR6 ;  /* 0x00000009ff067299 */ /* 0x000fe40008011606 */
[----:B----4-:R-:W-:Y:S02]  /*1840*/  USHF.R.U32.HI UR4, URZ, UR13, UR4 ;  /* 0x0000000dff047299 */ /* 0x010fe40008011604 */
[----:B------:R-:W-:Y:S02]  /*1850*/  USEL UR5, UR16, UR6, !UP1 ;  /* 0x0000000610057287 */ /* 0x000fe4000c800000 */
[----:B------:R-:W-:-:S04]  /*1860*/  USEL UR4, UR20, UR4, !UP0 ;  /* 0x0000000414047287 */ /* 0x000fc8000c000000 */
[----:B------:R-:W-:Y:S02]  /*1870*/  UIADD3 UR6, UPT, UPT, UR5, -UR4, URZ ;  /* 0x8000000405067290 */ /* 0x000fe4000fffe0ff */
[----:B------:R-:W-:Y:S02]  /*1880*/  UIADD3 UR4, UPT, UPT, -UR5, UR4, URZ ;  /* 0x0000000405047290 */ /* 0x000fe4000fffe1ff */
[----:B------:R-:W-:Y:S02]  /*1890*/  UIMAD UR20, UR6, UR10, UR20 ;  /* 0x0000000a061472a4 */ /* 0x000fe4000f8e0214 */
[----:B------:R-:W-:-:S12]  /*18a0*/  UIMAD UR16, UR4, UR12, UR16 ;  /* 0x0000000c041072a4 */ /* 0x000fd8000f8e0210 */
.L_x_20:
[----:B------:R-:W-:-:S09]  /*18b0*/  UISETP.EQ.U32.AND UP0, UPT, UR33, 0x1, UPT ;  /* 0x000000012100788c */ /* 0x000fd2000bf02070 */
[----:B------:R-:W-:Y:S05]  /*18c0*/  BRA.U !UP0, `(.L_x_21) ;  /* 0x00000001080c7547 */ /* 0x000fea000b800000 */
[----:B------:R-:W-:Y:S01]  /*18d0*/  UCGABAR_WAIT ;  /* 0x0000000000007dc7 */ /* 0x000fe20008000000 */
[----:B------:R-:W-:Y:S01]  /*18e0*/  CCTL.IVALL ;  /* 0x00000000ff00798f */ /* 0x000fe20002000000 */
[----:B------:R-:W-:Y:S05]  /*18f0*/  BRA `(.L_x_22) ;  /* 0x0000000000047947 */ /* 0x000fea0003800000 */
.L_x_21:
[----:B------:R-:W-:Y:S06]  /*1900*/  BAR.SYNC.DEFER_BLOCKING 0x0 ;  /* 0x0000000000007b1d */ /* 0x000fec0000010000 */
.L_x_22:
[----:B------:R-:W-:Y:S05]  /*1910*/  BRA.U UP3, `(.L_x_23) ;  /* 0x00000015036c7547 */ /* 0x000fea000b800000 */
[----:B------:R-:W2:Y:S01]  /*1920*/  LDCU UR7, c[0x0][0x38c] ;  /* 0x00007180ff0777ac */ /* 0x000ea20008000800 */
[----:B------:R-:W3:Y:S01]  /*1930*/  S2UR UR8, SR_CgaCtaId ;  /* 0x00000000000879c3 */ /* 0x000ee20000008800 */
[----:B------:R-:W-:Y:S01]  /*1940*/  PLOP3.LUT P1, PT, PT, PT, UP5, 0x80, 0x8 ;  /* 0x000000000008781c */ /* 0x000fe20003f2f058 */
[----:B------:R-:W-:Y:S01]  /*1950*/  IMAD.MOV.U32 R12, RZ, RZ, 0x1 ;  /* 0x00000001ff0c7424 */ /* 0x000fe200078e00ff */
[----:B------:R-:W-:Y:S01]  /*1960*/  UISETP.NE.AND UP0, UPT, UR17, URZ, UPT ;  /* 0x000000ff1100728c */ /* 0x000fe2000bf05270 */
[----:B------:R-:W-:Y:S01]  /*1970*/  ISETP.EQ.OR P2, PT, R0, RZ, P3 ;  /* 0x000000ff0000720c */ /* 0x000fe20001f42670 */
[----:B------:R-:W-:Y:S01]  /*1980*/  UMOV UR21, 0x400 ;  /* 0x0000040000157882 */ /* 0x000fe20000000000 */
[----:B------:R-:W-:Y:S01]  /*1990*/  USHF.L.U32 UR5, UR32, 0x4, URZ ;  /* 0x0000000420057899 */ /* 0x000fe200080006ff */
[----:B------:R-:W-:Y:S01]  /*19a0*/  PLOP3.LUT P1, PT, P1, PT, PT, 0x8, 0x80 ;  /* 0x000000000080781c */ /* 0x000fe20000f2e170 */
[----:B------:R-:W-:Y:S01]  /*19b0*/  USEL UR25, UR48, 0x2, UP0 ;  /* 0x0000000230197887 */ /* 0x000fe20008000000 */
[----:B------:R-:W-:Y:S01]  /*19c0*/  CS2R R10, SRZ ;  /* 0x00000000000a7805 */ /* 0x000fe2000001ff00 */
[----:B------:R-:W-:Y:S01]  /*19d0*/  IMAD.MOV.U32 R9, RZ, RZ, RZ ;  /* 0x000000ffff097224 */ /* 0x000fe200078e00ff */
[----:B------:R-:W4:Y:S01]  /*19e0*/  LDCU UR43, c[0x0][0x370] ;  /* 0x00006e00ff2b77ac */ /* 0x000f220008000800 */
[----:B------:R-:W-:Y:S01]  /*19f0*/  IMAD.MOV.U32 R8, RZ, RZ, 0x1 ;  /* 0x00000001ff087424 */ /* 0x000fe200078e00ff */
[----:B------:R-:W1:Y:S01]  /*1a00*/  LDCU.64 UR28, c[0x0][0x348] ;  /* 0x00006900ff1c77ac */ /* 0x000e620008000a00 */
[----:B--2---:R-:W-:-:S02]  /*1a10*/  UIADD3 UR6, UPT, UPT, UR7, 0x1f, URZ ;  /* 0x0000001f07067890 */ /* 0x004fc4000fffe0ff */
[----:B------:R-:W-:Y:S02]  /*1a20*/  UIADD3 UR49, UPT, UPT, UR7, 0x3e, URZ ;  /* 0x0000003e07317890 */ /* 0x000fe4000fffe0ff */
[----:B------:R-:W-:Y:S02]  /*1a30*/  USHF.R.S32.HI UR4, URZ, 0x1f, UR6 ;  /* 0x0000001fff047899 */ /* 0x000fe40008011406 */
[----:B---3--:R-:W-:Y:S02]  /*1a40*/  ULEA UR21, UR8, UR21, 0x18 ;  /* 0x0000001508157291 */ /* 0x008fe4000f8ec0ff */
[----:B------:R-:W-:Y:S02]  /*1a50*/  ULEA.HI UR4, UR4, UR6, URZ, 0x5 ;  /* 0x0000000604047291 */ /* 0x000fe4000f8f28ff */
[----:B------:R-:W-:Y:S02]  /*1a60*/  UIADD3 UR6, UPT, UPT, UR7, -0x1, URZ ;  /* 0xffffffff07067890 */ /* 0x000fe4000fffe0ff */
[----:B------:R-:W-:-:S02]  /*1a70*/  USHF.R.S32.HI UR45, URZ, 0x5, UR4 ;  /* 0x00000005ff2d7899 */ /* 0x000fc40008011404 */
[----:B------:R-:W-:Y:S02]  /*1a80*/  UISETP.GE.U32.AND UP1, UPT, UR6, -0x3f, UPT ;  /* 0xffffffc10600788c */ /* 0x000fe4000bf26070 */
[----:B------:R-:W-:Y:S02]  /*1a90*/  UISETP.LT.U32.AND UP0, UPT, UR45, 0x8, UPT ;  /* 0x000000082d00788c */ /* 0x000fe4000bf01070 */
[----:B------:R-:W-:Y:S02]  /*1aa0*/  ULEA UR38, UR31, UR21, 0x2 ;  /* 0x000000151f267291 */ /* 0x000fe4000f8e10ff */
[----:B------:R-:W-:Y:S02]  /*1ab0*/  USEL UR44, UR45, 0x8, UP0 ;  /* 0x000000082d2c7887 */ /* 0x000fe40008000000 */
[----:B------:R-:W-:Y:S02]  /*1ac0*/  ULEA UR37, UR30, UR21, 0x2 ;  /* 0x000000151e257291 */ /* 0x000fe4000f8e10ff */
[----:B------:R-:W-:-:S02]  /*1ad0*/  UIADD3 UR24, UPT, UPT, UR44, -0x1, URZ ;  /* 0xffffffff2c187890 */ /* 0x000fc4000fffe0ff */
[----:B------:R-:W-:Y:S01]  /*1ae0*/  @UP1 UIADD3 UR24, UPT, UPT, UR44, URZ, URZ ;  /* 0x000000ff2c181290 */ /* 0x000fe2000fffe0ff */
[----:B------:R-:W2:Y:S01]  /*1af0*/  LDCU UR41, c[0x0][0x374] ;  /* 0x00006e80ff2977ac */ /* 0x000ea20008000800 */
[----:B------:R-:W-:Y:S02]  /*1b00*/  ULOP3.LUT UR47, UR5, 0x30, URZ, 0xe2, !UPT ;  /* 0x00000030052f7892 */ /* 0x000fe4000f8ee2ff */
[----:B------:R-:W-:Y:S02]  /*1b10*/  UIADD3 UR38, UPT, UPT, UR38, 0x8800, URZ ;  /* 0x0000880026267890 */ /* 0x000fe4000fffe0ff */
[----:B------:R-:W-:Y:S02]  /*1b20*/  UIADD3 UR37, UPT, UPT, UR37, 0x18800, URZ ;  /* 0x0001880025257890 */ /* 0x000fe4000fffe0ff */
[----:B------:R-:W-:Y:S02]  /*1b30*/  UIADD3 UR46, UPT, UPT, UR45, -UR44, URZ ;  /* 0x8000002c2d2e7290 */ /* 0x000fe4000fffe0ff */
[----:B------:R-:W-:Y:S01]  /*1b40*/  UIADD3 UR24, UPT, UPT, UR24, 0x1, URZ ;  /* 0x0000000118187890 */ /* 0x000fe2000fffe0ff */
[----:B-1--4-:R-:W-:-:S11]  /*1b50*/  UMOV UR7, URZ ;  /* 0x000000ff00077c82 */ /* 0x012fd60008000000 */
.L_x_43:
[----:B-1----:R-:W1:Y:S02]  /*1b60*/  S2UR UR4, SR_CgaCtaId ;  /* 0x00000000000479c3 */ /* 0x002e640000008800 */
[----:B-1----:R-:W-:-:S09]  /*1b70*/  UISETP.NE.AND UP0, UPT, UR4, URZ, UPT ;  /* 0x000000ff0400728c */ /* 0x002fd2000bf05270 */
[----:B------:R-:W-:Y:S05]  /*1b80*/  BRA.U UP0, `(.L_x_24) ;  /* 0x0000000100287547 */ /* 0x000fea000b800000 */
[----:B------:R-:W-:Y:S02]  /*1b90*/  LEA R0, R9, UR21, 0x3 ;  /* 0x0000001509007c11 */ /* 0x000fe4000f8e18ff */
[----:B------:R-:W-:-:S04]  /*1ba0*/  SHF.L.U32 R3, R8, 0x1f, RZ ;  /* 0x0000001f08037819 */ /* 0x000fc800000006ff */
[----:B------:R-:W1:Y:S02]  /*1bb0*/  SYNCS.PHASECHK.TRANS64.TRYWAIT P0, [R0+URZ+0x140], R3 ;  /* 0x00014003000075a7 */ /* 0x000e6400080011ff */
[----:B-1----:R-:W-:Y:S05]  /*1bc0*/  @!P0 BRA `(.L_x_25) ;  /* 0x0000007000d48947 */ /* 0x002fea0003800000 */
.L_x_143:
[----:B------:R3:W-:Y:S01]  /*1bd0*/  SYNCS.ARRIVE.TRANS64.A1T0 RZ, [R0+URZ+0x130], RZ ;  /* 0x000130ff00ff79a7 */ /* 0x0007e200081000ff */
[----:B------:R-:W-:-:S05]  /*1be0*/  VIADD R9, R9, 0x1 ;  /* 0x0000000109097836 */ /* 0x000fca0000000000 */
[----:B------:R-:W-:-:S04]  /*1bf0*/  ISETP.NE.AND P0, PT, R9, 0x2, PT ;  /* 0x000000020900780c */ /* 0x000fc80003f05270 */
[----:B-1----:R-:W-:Y:S02]  /*1c00*/  SEL R3, RZ, 0x1, P0 ;  /* 0x00000001ff037807 */ /* 0x002fe40000000000 */
[----:B------:R-:W-:Y:S02]  /*1c10*/  SEL R9, R9, RZ, P0 ;  /* 0x000000ff09097207 */ /* 0x000fe40000000000 */
[----:B------:R-:W-:-:S07]  /*1c20*/  LOP3.LUT R8, R8, R3, RZ, 0x3c, !PT ;  /* 0x0000000308087212 */ /* 0x000fce00078e3cff */
.L_x_24:
[----:B------:R-:W-:Y:S01]  /*1c30*/  ULEA UR4, UR7, UR21, 0x3 ;  /* 0x0000001507047291 */ /* 0x000fe2000f8e18ff */
[----:B---3--:R-:W-:Y:S01]  /*1c40*/  SHF.L.U32 R0, R12, 0x1f, RZ ;  /* 0x0000001f0c007819 */ /* 0x008fe200000006ff */
[----:B------:R-:W-:Y:S02]  /*1c50*/  UISETP.GE.U32.AND UP0, UPT, UR49, 0x3f, UPT ;  /* 0x0000003f3100788c */ /* 0x000fe4000bf06070 */
[----:B------:R-:W-:Y:S02]  /*1c60*/  ULEA UR11, UR20, UR50, 0x1 ;  /* 0x00000032140b7291 */ /* 0x000fe4000f8e08ff */
[----:B------:R-:W-:Y:S02]  /*1c70*/  ULEA UR35, UR16, UR47, 0x6 ;  /* 0x0000002f10237291 */ /* 0x000fe4000f8e30ff */
[----:B------:R-:W-:Y:S01]  /*1c80*/  USHF.L.U32 UR11, UR11, 0x6, URZ ;  /* 0x000000060b0b7899 */ /* 0x000fe200080006ff */
[----:B------:R1:W3:Y:S01]  /*1c90*/  SYNCS.PHASECHK.TRANS64.TRYWAIT P0, [UR4+0x40], R0 ;  /* 0x00004000ff0075a7 */ /* 0x0002e20008001104 */
[----:B------:R-:W-:Y:S01]  /*1ca0*/  UMOV UR6, URZ ;  /* 0x000000ff00067c82 */ /* 0x000fe20008000000 */
[----:B------:R-:W-:Y:S09]  /*1cb0*/  BRA.U !UP0, `(.L_x_26) ;  /* 0x0000000108c87547 */ /* 0x000ff2000b800000 */
[----:B------:R-:W-:Y:S01]  /*1cc0*/  UMOV UR13, URZ ;  /* 0x000000ff000d7c82 */ /* 0x000fe20008000000 */
[----:B------:R-:W-:-:S05]  /*1cd0*/  UMOV UR4, UR7 ;  /* 0x0000000700047c82 */ /* 0x000fca0008000000 */
.L_x_32:
[----:B------:R-:W-:Y:S01]  /*1ce0*/  ULEA UR33, UR4, UR21, 0x3 ;  /* 0x0000001504217291 */ /* 0x000fe2000f8e18ff */
[----:B---3--:R-:W-:Y:S01]  /*1cf0*/  @!P3 MOV R2, 0x6000 ;  /* 0x000060000002b802 */ /* 0x008fe20000000f00 */
[----:B-1-3--:R-:W-:Y:S10]  /*1d00*/  @P0 BRA `(.L_x_27) ;  /* 0x00000000000c0947 */ /* 0x00aff40003800000 */
[----:B------:R-:W-:-:S04]  /*1d10*/  SHF.L.U32 R3, R12, 0x1f, RZ ;  /* 0x0000001f0c037819 */ /* 0x000fc800000006ff */
[----:B------:R-:W3:Y:S02]  /*1d20*/  SYNCS.PHASECHK.TRANS64.TRYWAIT P0, [UR33+0x40], R3 ;  /* 0x00004003ff0075a7 */ /* 0x000ee40008001121 */
[----:B---3--:R-:W-:Y:S05]  /*1d30*/  @!P0 BRA `(.L_x_28) ;  /* 0x00000070008c8947 */ /* 0x008fea0003800000 */
.L_x_27:
[----:B------:R3:W-:Y:S01]  /*1d40*/  @!P3 SYNCS.ARRIVE.TRANS64 RZ, [UR33], R2 ;  /* 0x00000002ffffb9a7 */ /* 0x0007e20008000021 */
[----:B------:R-:W-:-:S04]  /*1d50*/  ULOP3.LUT UR5, UR25, 0x2, URZ, 0xfc, !UPT ;  /* 0x0000000219057892 */ /* 0x000fc8000f8efcff */
[----:B------:R-:W-:-:S09]  /*1d60*/  UISETP.NE.AND UP0, UPT, UR5, 0x2, UPT ;  /* 0x000000020500788c */ /* 0x000fd2000bf05270 */
[----:B------:R-:W-:Y:S05]  /*1d70*/  BRA.U UP0, `(.L_x_29) ;  /* 0x0000000100047547 */ /* 0x000fea000b800000 */
[----:B--2---:R-:W-:Y:S05]  /*1d80*/  BPT.TRAP 0x1 ;  /* 0x000000040000795c */ /* 0x004fea0000300000 */
.L_x_29:
[----:B------:R-:W-:Y:S04]  /*1d90*/  BSSY.RECONVERGENT B0, `(.L_x_30) ;  /* 0x0000003000007945 */ /* 0x000fe80003800200 */
[----:B------:R-:W-:Y:S05]  /*1da0*/  @P2 BRA `(.L_x_31) ;  /* 0x0000000000042947 */ /* 0x000fea0003800000 */
[----:B--2---:R-:W-:Y:S05]  /*1db0*/  BPT.TRAP 0x1 ;  /* 0x000000040000795c */ /* 0x004fea0000300000 */
.L_x_31:
[----:B--2---:R-:W-:Y:S05]  /*1dc0*/  BSYNC.RECONVERGENT B0 ;  /* 0x0000000000007941 */ /* 0x004fea0003800200 */
.L_x_30:
[----:B------:R-:W-:Y:S02]  /*1dd0*/  UIADD3 UR5, UPT, UPT, UR4, 0x1, URZ ;  /* 0x0000000104057890 */ /* 0x000fe4000fffe0ff */
[----:B------:R-:W-:Y:S02]  /*1de0*/  USHF.L.U32 UR34, UR13, 0x5, URZ ;  /* 0x000000050d227899 */ /* 0x000fe400080006ff */
[----:B------:R-:W-:Y:S02]  /*1df0*/  UISETP.NE.AND UP0, UPT, UR5, 0x8, UPT ;  /* 0x000000080500788c */ /* 0x000fe4000bf05270 */
[----:B------:R-:W-:Y:S02]  /*1e00*/  UIADD3 UR13, UPT, UPT, UR13, 0x1, URZ ;  /* 0x000000010d0d7890 */ /* 0x000fe4000fffe0ff */
[----:B------:R-:W-:Y:S02]  /*1e10*/  USEL UR6, URZ, 0x1, UP0 ;  /* 0x00000001ff067887 */ /* 0x000fe40008000000 */
[----:B------:R-:W-:-:S02]  /*1e20*/  USEL UR7, UR5, URZ, UP0 ;  /* 0x000000ff05077287 */ /* 0x000fc40008000000 */
[----:B------:R-:W-:Y:S02]  /*1e30*/  UIADD3 UR14, UP1, UPT, UR28, 0x80, URZ ;  /* 0x000000801c0e7890 */ /* 0x000fe4000ff3e0ff */
[----:B------:R-:W-:Y:S01]  /*1e40*/  ULEA UR5, UR7, UR21, 0x3 ;  /* 0x0000001507057291 */ /* 0x000fe2000f8e18ff */
[----:B------:R-:W-:Y:S01]  /*1e50*/  LOP3.LUT R12, R12, UR6, RZ, 0x3c, !PT ;  /* 0x000000060c0c7c12 */ /* 0x000fe2000f8e3cff */
[----:B------:R-:W-:Y:S02]  /*1e60*/  ULEA UR6, UR4, UR31, 0xb ;  /* 0x0000001f04067291 */ /* 0x000fe4000f8e58ff */
[----:B------:R-:W-:Y:S01]  /*1e70*/  UIADD3.X UR15, UPT, UPT, URZ, UR29, URZ, UP1, !UPT ;  /* 0x0000001dff0f7290 */ /* 0x000fe20008ffe4ff */
[----:B-1----:R-:W-:Y:S01]  /*1e80*/  SHF.L.U32 R0, R12, 0x1f, RZ ;  /* 0x0000001f0c007819 */ /* 0x002fe200000006ff */
[----:B------:R-:W-:Y:S02]  /*1e90*/  ULEA UR6, UR6, UR21, 0x2 ;  /* 0x0000001506067291 */ /* 0x000fe4000f8e10ff */
[----:B------:R-:W-:Y:S01]  /*1ea0*/  UPRMT UR16, URZ, 0x5410, UR27 ;  /* 0x00005410ff107896 */ /* 0x000fe2000800001b */
[----:B------:R4:W1:Y:S01]  /*1eb0*/  SYNCS.PHASECHK.TRANS64.TRYWAIT P0, [UR5+0x40], R0 ;  /* 0x00004000ff0075a7 */ /* 0x0008620008001105 */
[----:B------:R-:W-:-:S02]  /*1ec0*/  ULEA UR5, UR4, UR30, 0xc ;  /* 0x0000001e04057291 */ /* 0x000fc4000f8e60ff */
[----:B------:R-:W-:Y:S02]  /*1ed0*/  UIADD3 UR4, UP0, UPT, UR28, 0x180, URZ ;  /* 0x000001801c047890 */ /* 0x000fe4000ff1e0ff */
[----:B------:R-:W-:Y:S02]  /*1ee0*/  ULEA UR5, UR5, UR21, 0x2 ;  /* 0x0000001505057291 */ /* 0x000fe4000f8e10ff */
[----:B------:R-:W-:Y:S02]  /*1ef0*/  UIADD3 UR32, UPT, UPT, UR6, 0x8800, URZ ;  /* 0x0000880006207890 */ /* 0x000fe4000fffe0ff */
[----:B------:R-:W-:Y:S02]  /*1f00*/  UIADD3 UR8, UPT, UPT, UR5, 0x18800, URZ ;  /* 0x0001880005087890 */ /* 0x000fe4000fffe0ff */
[----:B------:R-:W-:Y:S02]  /*1f10*/  UIADD3.X UR5, UPT, UPT, URZ, UR29, URZ, UP0, !UPT ;  /* 0x0000001dff057290 */ /* 0x000fe400087fe4ff */
[----:B------:R-:W-:-:S02]  /*1f20*/  UISETP.NE.AND UP0, UPT, UR13, UR24, UPT ;  /* 0x000000180d00728c */ /* 0x000fc4000bf05270 */
[----:B------:R-:W-:Y:S01]  /*1f30*/  UPRMT UR6, URZ, 0x5410, UR26 ;  /* 0x00005410ff067896 */ /* 0x000fe2000800001a */
[----:B------:R-:W-:Y:S01]  /*1f40*/  UMOV UR18, 0x0 ;  /* 0x0000000000127882 */ /* 0x000fe20000000000 */
[----:B------:R-:W-:Y:S01]  /*1f50*/  UMOV UR19, 0x10000000 ;  /* 0x1000000000137882 */ /* 0x000fe20000000000 */
[----:B------:R-:W-:Y:S01]  /*1f60*/  UMOV UR12, UR36 ;  /* 0x00000024000c7c82 */ /* 0x000fe20008000000 */
[----:B------:R-:W-:Y:S01]  /*1f70*/  UMOV UR9, UR33 ;  /* 0x0000002100097c82 */ /* 0x000fe20008000000 */
[----:B------:R-:W-:Y:S01]  /*1f80*/  UMOV UR10, UR34 ;  /* 0x00000022000a7c82 */ /* 0x000fe20008000000 */
[----:B------:R-:W-:Y:S03]  /*1f90*/  UTMALDG.3D.MULTICAST [UR32], [UR14], UR16, desc[UR18] ;  /* 0x000012200e0073b4 */ /* 0x000fe60008011810 */
[----:B------:R2:W-:Y:S02]  /*1fa0*/  UTMALDG.3D.MULTICAST [UR8], [UR4], UR6, desc[UR18] ;  /* 0x00001208040073b4 */ /* 0x0005e40008011806 */
[----:B--2---:R-:W-:Y:S01]  /*1fb0*/  UMOV UR6, UR24 ;  /* 0x0000001800067c82 */ /* 0x004fe20008000000 */
[----:B------:R-:W-:Y:S01]  /*1fc0*/  UMOV UR4, UR7 ;  /* 0x0000000700047c82 */ /* 0x000fe20008000000 */
[----:B----4-:R-:W-:Y:S05]  /*1fd0*/  BRA.U UP0, `(.L_x_32) ;  /* 0xfffffffd00407547 */ /* 0x010fea000b83ffff */
.L_x_26:
[----:B------:R-:W-:Y:S01]  /*1fe0*/  ULEA UR4, UR7, UR21, 0x3 ;  /* 0x0000001507047291 */ /* 0x000fe2000f8e18ff */
[----:B-1----:R-:W-:Y:S01]  /*1ff0*/  SHF.L.U32 R0, R12, 0x1f, RZ ;  /* 0x0000001f0c007819 */ /* 0x002fe200000006ff */
[----:B------:R-:W-:Y:S01]  /*2000*/  @!P1 SYNCS.ARRIVE.TRANS64.A1T0 RZ, [UR21+0xc8], RZ ;  /* 0x0000c8ffffff99a7 */ /* 0x000fe20008100015 */
[----:B------:R-:W-:-:S06]  /*2010*/  UISETP.GT.AND UP0, UPT, UR45, UR44, UPT ;  /* 0x0000002c2d00728c */ /* 0x000fcc000bf04270 */
[----:B---3--:R1:W3:Y:S03]  /*2020*/  SYNCS.PHASECHK.TRANS64.TRYWAIT P0, [UR4+0x40], R0 ;  /* 0x00004000ff0075a7 */ /* 0x0082e60008001104 */
[----:B------:R-:W-:Y:S05]  /*2030*/  BRA.U !UP0, `(.L_x_33) ;  /* 0x0000000108bc7547 */ /* 0x000fea000b800000 */
[----:B------:R-:W-:Y:S01]  /*2040*/  UIADD3 UR13, UPT, UPT, UR46, UR6, URZ ;  /* 0x000000062e0d7290 */ /* 0x000fe2000fffe0ff */
[----:B------:R-:W-:-:S11]  /*2050*/  UMOV UR4, UR7 ;  /* 0x0000000700047c82 */ /* 0x000fd60008000000 */
.L_x_39:
[----:B------:R-:W-:Y:S01]  /*2060*/  ULEA UR17, UR4, UR21, 0x3 ;  /* 0x0000001504117291 */ /* 0x000fe2000f8e18ff */
[----:B---3--:R-:W-:Y:S01]  /*2070*/  @!P3 MOV R2, 0x6000 ;  /* 0x000060000002b802 */ /* 0x008fe20000000f00 */
[----:B-1-3--:R-:W-:Y:S10]  /*2080*/  @P0 BRA `(.L_x_34) ;  /* 0x00000000000c0947 */ /* 0x00aff40003800000 */
[----:B------:R-:W-:-:S04]  /*2090*/  SHF.L.U32 R3, R12, 0x1f, RZ ;  /* 0x0000001f0c037819 */ /* 0x000fc800000006ff */
[----:B------:R-:W3:Y:S02]  /*20a0*/  SYNCS.PHASECHK.TRANS64.TRYWAIT P0, [UR17+0x40], R3 ;  /* 0x00004003ff0075a7 */ /* 0x000ee40008001111 */
[----:B---3--:R-:W-:Y:S05]  /*20b0*/  @!P0 BRA `(.L_x_35) ;  /* 0x0000006c00c48947 */ /* 0x008fea0003800000 */
.L_x_34:
[----:B------:R3:W-:Y:S01]  /*20c0*/  @!P3 SYNCS.ARRIVE.TRANS64 RZ, [UR17], R2 ;  /* 0x00000002ffffb9a7 */ /* 0x0007e20008000011 */
[----:B------:R-:W-:-:S04]  /*20d0*/  ULOP3.LUT UR5, UR25, 0x2, URZ, 0xfc, !UPT ;  /* 0x0000000219057892 */ /* 0x000fc8000f8efcff */
[----:B------:R-:W-:-:S09]  /*20e0*/  UISETP.NE.AND UP0, UPT, UR5, 0x2, UPT ;  /* 0x000000020500788c */ /* 0x000fd2000bf05270 */
[----:B------:R-:W-:Y:S05]  /*20f0*/  BRA.U UP0, `(.L_x_36) ;  /* 0x0000000100047547 */ /* 0x000fea000b800000 */
[----:B--2---:R-:W-:Y:S05]  /*2100*/  BPT.TRAP 0x1 ;  /* 0x000000040000795c */ /* 0x004fea0000300000 */
.L_x_36:
[----:B------:R-:W-:Y:S04]  /*2110*/  BSSY.RECONVERGENT B0, `(.L_x_37) ;  /* 0x0000003000007945 */ /* 0x000fe80003800200 */
[----:B------:R-:W-:Y:S05]  /*2120*/  @P2 BRA `(.L_x_38) ;  /* 0x0000000000042947 */ /* 0x000fea0003800000 */
[----:B--2---:R-:W-:Y:S05]  /*2130*/  BPT.TRAP 0x1 ;  /* 0x000000040000795c */ /* 0x004fea0000300000 */
.L_x_38:
[----:B--2---:R-:W-:Y:S05]  /*2140*/  BSYNC.RECONVERGENT B0 ;  /* 0x0000000000007941 */ /* 0x004fea0003800200 */
.L_x_37:
[----:B------:R-:W-:Y:S02]  /*2150*/  UIADD3 UR5, UPT, UPT, UR4, 0x1, URZ ;  /* 0x0000000104057890 */ /* 0x000fe4000fffe0ff */
[----:B------:R-:W-:Y:S02]  /*2160*/  UIADD3 UR14, UP1, UPT, UR28, 0x80, URZ ;  /* 0x000000801c0e7890 */ /* 0x000fe4000ff3e0ff */
[----:B------:R-:W-:Y:S02]  /*2170*/  UISETP.NE.AND UP0, UPT, UR5, 0x8, UPT ;  /* 0x000000080500788c */ /* 0x000fe4000bf05270 */
[----:B------:R-:W-:Y:S02]  /*2180*/  ULEA UR16, UR4, UR38, 0xd ;  /* 0x0000002604107291 */ /* 0x000fe4000f8e68ff */
[----:B------:R-:W-:Y:S02]  /*2190*/  USEL UR8, URZ, 0x1, UP0 ;  /* 0x00000001ff087887 */ /* 0x000fe40008000000 */
[----:B------:R-:W-:-:S02]  /*21a0*/  USEL UR7, UR5, URZ, UP0 ;  /* 0x000000ff05077287 */ /* 0x000fc40008000000 */
[----:B------:R-:W-:Y:S02]  /*21b0*/  UIADD3 UR22, UP0, UPT, UR28, 0x180, URZ ;  /* 0x000001801c167890 */ /* 0x000fe4000ff1e0ff */
[----:B------:R-:W-:Y:S01]  /*21c0*/  ULEA UR5, UR7, UR21, 0x3 ;  /* 0x0000001507057291 */ /* 0x000fe2000f8e18ff */
[----:B------:R-:W-:Y:S01]  /*21d0*/  LOP3.LUT R12, R12, UR8, RZ, 0x3c, !PT ;  /* 0x000000080c0c7c12 */ /* 0x000fe2000f8e3cff */
[----:B------:R-:W-:Y:S02]  /*21e0*/  ULEA UR8, UR4, UR37, 0xe ;  /* 0x0000002504087291 */ /* 0x000fe4000f8e70ff */
[----:B------:R-:W-:Y:S01]  /*21f0*/  USHF.L.U32 UR18, UR6, 0x5, URZ ;  /* 0x0000000506127899 */ /* 0x000fe200080006ff */
[----:B-1----:R-:W-:Y:S01]  /*2200*/  SHF.L.U32 R0, R12, 0x1f, RZ ;  /* 0x0000001f0c007819 */ /* 0x002fe200000006ff */
[----:B------:R-:W-:Y:S02]  /*2210*/  UPRMT UR4, URZ, 0x5410, UR27 ;  /* 0x00005410ff047896 */ /* 0x000fe4000800001b */
[----:B------:R-:W-:Y:S01]  /*2220*/  UIADD3.X UR15, UPT, UPT, URZ, UR29, URZ, UP1, !UPT ;  /* 0x0000001dff0f7290 */ /* 0x000fe20008ffe4ff */
[----:B------:R4:W1:Y:S01]  /*2230*/  SYNCS.PHASECHK.TRANS64.TRYWAIT P0, [UR5+0x40], R0 ;  /* 0x00004000ff0075a7 */ /* 0x0008620008001105 */
[----:B------:R-:W-:-:S02]  /*2240*/  UPRMT UR5, URZ, 0x5410, UR26 ;  /* 0x00005410ff057896 */ /* 0x000fc4000800001a */
[----:B------:R-:W-:Y:S01]  /*2250*/  UIADD3.X UR23, UPT, UPT, URZ, UR29, URZ, UP0, !UPT ;  /* 0x0000001dff177290 */ /* 0x000fe200087fe4ff */
[----:B------:R-:W-:Y:S01]  /*2260*/  UMOV UR32, 0x0 ;  /* 0x0000000000207882 */ /* 0x000fe20000000000 */
[----:B------:R-:W-:Y:S01]  /*2270*/  UMOV UR33, 0x10000000 ;  /* 0x1000000000217882 */ /* 0x000fe20000000000 */
[----:B------:R-:W-:Y:S01]  /*2280*/  UMOV UR19, UR35 ;  /* 0x0000002300137c82 */ /* 0x000fe20008000000 */
[----:B------:R-:W-:Y:S01]  /*2290*/  UMOV UR20, UR36 ;  /* 0x0000002400147c82 */ /* 0x000fe20008000000 */
[----:B------:R-:W-:Y:S01]  /*22a0*/  UMOV UR12, UR36 ;  /* 0x00000024000c7c82 */ /* 0x000fe20008000000 */
[----:B------:R-:W-:Y:S01]  /*22b0*/  UMOV UR9, UR17 ;  /* 0x0000001100097c82 */ /* 0x000fe20008000000 */
[----:B------:R-:W-:Y:S01]  /*22c0*/  UMOV UR10, UR18 ;  /* 0x00000012000a7c82 */ /* 0x000fe20008000000 */
[----:B------:R2:W-:Y:S01]  /*22d0*/  UTMALDG.3D.MULTICAST [UR16], [UR14], UR4, desc[UR32] ;  /* 0x000020100e0073b4 */ /* 0x0005e20008011804 */
[----:B------:R-:W-:-:S04]  /*22e0*/  UIADD3 UR6, UPT, UPT, UR6, 0x1, URZ ;  /* 0x0000000106067890 */ /* 0x000fc8000fffe0ff */
[----:B------:R-:W-:Y:S01]  /*22f0*/  UISETP.NE.AND UP0, UPT, UR6, UR13, UPT ;  /* 0x0000000d0600728c */ /* 0x000fe2000bf05270 */
[----:B------:R4:W-:Y:S01]  /*2300*/  UTMALDG.3D.MULTICAST [UR8], [UR22], UR5, desc[UR32] ;  /* 0x00002008160073b4 */ /* 0x0009e20008011805 */
[----:B--2---:R-:W-:-:S07]  /*2310*/  UMOV UR4, UR7 ;  /* 0x0000000700047c82 */ /* 0x004fce0008000000 */
[----:B----4-:R-:W-:Y:S05]  /*2320*/  BRA.U UP0, `(.L_x_39) ;  /* 0xfffffffd004c7547 */ /* 0x010fea000b83ffff */
.L_x_33:
[C---:B------:R-:W-:Y:S01]  /*2330*/  LEA R3, R11.reuse, UR21, 0x3 ;  /* 0x000000150b037c11 */ /* 0x040fe2000f8e18ff */
[----:B------:R-:W-:Y:S01]  /*2340*/  NOP ;  /* 0x0000000000007918 */ /* 0x000fe20000000000 */
[----:B-1----:R-:W-:Y:S02]  /*2350*/  SHF.L.U32 R0, R10, 0x1f, RZ ;  /* 0x0000001f0a007819 */ /* 0x002fe400000006ff */
[----:B------:R-:W-:Y:S02]  /*2360*/  LEA R5, R11, UR21, 0x4 ;  /* 0x000000150b057c11 */ /* 0x000fe4000f8e20ff */
[----:B---3--:R-:W1:Y:S02]  /*2370*/  SYNCS.PHASECHK.TRANS64.TRYWAIT P0, [R3+URZ+0xd0], R0 ;  /* 0x0000d000030075a7 */ /* 0x008e6400080011ff */
[----:B-1----:R-:W-:Y:S05]  /*2380*/  @!P0 BRA `(.L_x_40) ;  /* 0x0000006c00288947 */ /* 0x002fea0003800000 */
.L_x_146:
[----:B------:R-:W3:Y:S01]  /*2390*/  LDS.128 R4, [R5+0x160] ;  /* 0x0001600005047984 */ /* 0x000ee20000000c00 */
[----:B------:R-:W-:Y:S01]  /*23a0*/  UISETP.GE.AND UP0, UPT, UR42, 0x1, UPT ;  /* 0x000000012a00788c */ /* 0x000fe2000bf06270 */
[----:B------:R-:W-:Y:S01]  /*23b0*/  @!PT LDS RZ, [RZ] ;  /* 0x00000000fffff984 */ /* 0x000fe20000000800 */
[----:B------:R-:W-:Y:S01]  /*23c0*/  @!PT LDS RZ, [RZ] ;  /* 0x00000000fffff984 */ /* 0x000fe20000000800 */
[----:B------:R-:W-:Y:S01]  /*23d0*/  @!PT LDS RZ, [RZ] ;  /* 0x00000000fffff984 */ /* 0x000fe20000000800 */
[----:B------:R-:W-:Y:S01]  /*23e0*/  @!PT LDS RZ, [RZ] ;  /* 0x00000000fffff984 */ /* 0x000fe20000000800 */
[----:B------:R4:W-:Y:S06]  /*23f0*/  MEMBAR.ALL.CTA ;  /* 0x0000000000007992 */ /* 0x0009ec0000008000 */
[----:B----4-:R-:W4:Y:S01]  /*2400*/  FENCE.VIEW.ASYNC.S ;  /* 0x00000000000073c6 */ /* 0x010f220000000000 */
[----:B---3--:R-:W-:-:S13]  /*2410*/  LOP3.LUT P0, RZ, R6, 0x1, RZ, 0xc0, !PT ;  /* 0x0000000106ff7812 */ /* 0x008fda000780c0ff */
[----:B----4-:R-:W-:Y:S01]  /*2420*/  VOTEU.ANY UP1, P0 ;  /* 0x0000000000ff7886 */ /* 0x010fe20000020100 */
[----:B------:R-:W-:-:S13]  /*2430*/  PLOP3.LUT P0, PT, PT, PT, UP1, 0x80, 0x8 ;  /* 0x000000000008781c */ /* 0x000fda0003f0f018 */
[----:B-1----:R-:W-:Y:S02]  /*2440*/  @P0 LOP3.LUT R0, R5, 0xffff, RZ, 0xc0, !PT ;  /* 0x0000ffff05000812 */ /* 0x002fe400078ec0ff */
[----:B------:R-:W-:Y:S02]  /*2450*/  @P0 MOV R2, R4 ;  /* 0x0000000400020202 */ /* 0x000fe40000000f00 */
[----:B------:R-:W-:Y:S01]  /*2460*/  @P0 R2UR UR5, R0 ;  /* 0x00000000000502ca */ /* 0x000fe200000e0000 */
[----:B------:R-:W-:Y:S01]  /*2470*/  VIADD R0, R3, 0xe0 ;  /* 0x000000e003007836 */ /* 0x000fe20000000000 */
[----:B------:R-:W-:Y:S02]  /*2480*/  @P0 SHF.R.U32.HI R4, RZ, 0x10, R5 ;  /* 0x00000010ff040819 */ /* 0x000fe40000011605 */
[----:B------:R-:W-:Y:S02]  /*2490*/  @P0 R2UR UR6, R2 ;  /* 0x00000000020602ca */ /* 0x000fe400000e0000 */
[----:B------:R-:W-:-:S02]  /*24a0*/  PRMT R0, RZ, 0x654, R0 ;  /* 0x00000654ff007816 */ /* 0x000fc40000000000 */
[----:B------:R-:W-:Y:S02]  /*24b0*/  @P0 R2UR UR4, R4 ;  /* 0x00000000040402ca */ /* 0x000fe400000e0000 */
[----:B------:R1:W-:Y:S03]  /*24c0*/  SYNCS.ARRIVE.TRANS64.RED.A1T0 RZ, [R0+URZ], RZ ;  /* 0x000000ff00ff79a7 */ /* 0x0003e600081004ff */
[----:B------:R-:W-:-:S04]  /*24d0*/  @UP1 UMOV UR39, UR5 ;  /* 0x0000000500271c82 */ /* 0x000fc80008000000 */
[----:B------:R-:W-:-:S04]  /*24e0*/  @UP1 UMOV UR40, UR6 ;  /* 0x0000000600281c82 */ /* 0x000fc80008000000 */
[----:B------:R-:W-:Y:S01]  /*24f0*/  @UP1 UMOV UR36, UR4 ;  /* 0x0000000400241c82 */ /* 0x000fe20008000000 */
[----:B------:R-:W-:Y:S05]  /*2500*/  BRA.U !UP0, `(.L_x_41) ;  /* 0x0000000108d47547 */ /* 0x000fea000b800000 */
[----:B------:R-:W2:Y:S01]  /*2510*/  LDCU.128 UR12, c[0x0][0xb10] ;  /* 0x00016200ff0c77ac */ /* 0x000ea20008000c00 */
[----:B------:R-:W3:Y:S01]  /*2520*/  LDCU UR22, c[0x0][0xb20] ;  /* 0x00016400ff1677ac */ /* 0x000ee20008000800 */
[----:B------:R-:W4:Y:S01]  /*2530*/  LDCU UR20, c[0x0][0xb0c] ;  /* 0x00016180ff1477ac */ /* 0x000f220008000800 */
[----:B------:R-:W1:Y:S01]  /*2540*/  LDCU.64 UR8, c[0x0][0xb28] ;  /* 0x00016500ff0877ac */ /* 0x000e620008000a00 */
[----:B------:R-:W-:Y:S02]  /*2550*/  UISETP.NE.AND UP3, UPT, UR42, 0x1, UPT ;  /* 0x000000012a00788c */ /* 0x000fe4000bf65270 */
[----:B--2---:R-:W-:Y:S02]  /*2560*/  UIMAD.WIDE.U32 UR10, UR41, UR15, URZ ;  /* 0x0000000f290a72a5 */ /* 0x004fe4000f8e00ff */
[----:B------:R-:W-:Y:S02]  /*2570*/  UIMAD.WIDE.U32 UR4, UR43, UR12, URZ ;  /* 0x0000000c2b0472a5 */ /* 0x000fe4000f8e00ff */
[----:B------:R-:W-:-:S02]  /*2580*/  UISETP.NE.AND UP0, UPT, UR14, 0x1, UPT ;  /* 0x000000010e00788c */ /* 0x000fc4000bf05270 */
[----:B------:R-:W-:Y:S01]  /*2590*/  UIMAD.WIDE.U32 UR18, UR39, UR15, URZ ;  /* 0x0000000f271272a5 */ /* 0x000fe2000f8e00ff */
[----:B------:R-:W-:Y:S02]  /*25a0*/  UMOV UR10, UR11 ;  /* 0x0000000b000a7c82 */ /* 0x000fe40008000000 */
[----:B------:R-:W-:Y:S01]  /*25b0*/  UMOV UR4, UR5 ;  /* 0x0000000500047c82 */ /* 0x000fe20008000000 */
[----:B---3--:R-:W-:Y:S02]  /*25c0*/  USHF.R.U32.HI UR10, URZ, UR22, UR10 ;  /* 0x00000016ff0a7299 */ /* 0x008fe4000801160a */
[----:B----4-:R-:W-:Y:S02]  /*25d0*/  UISETP.NE.AND UP2, UPT, UR20, 0x1, UPT ;  /* 0x000000011400788c */ /* 0x010fe4000bf45270 */
[----:B------:R-:W-:Y:S02]  /*25e0*/  USHF.R.U32.HI UR4, URZ, UR13, UR4 ;  /* 0x0000000dff047299 */ /* 0x000fe40008011604 */
[----:B------:R-:W-:-:S02]  /*25f0*/  USEL UR5, UR41, UR10, !UP0 ;  /* 0x0000000a29057287 */ /* 0x000fc4000c000000 */
[----:B------:R-:W-:Y:S02]  /*2600*/  USEL UR6, UR43, UR4, !UP2 ;  /* 0x000000042b067287 */ /* 0x000fe4000d000000 */
[----:B-1----:R-:W-:Y:S01]  /*2610*/  UIMAD.WIDE.U32 UR10, UR5, UR8, URZ ;  /* 0x00000008050a72a5 */ /* 0x002fe2000f8e00ff */
[----:B------:R-:W-:Y:S01]  /*2620*/  UMOV UR4, UR19 ;  /* 0x0000001300047c82 */ /* 0x000fe20008000000 */
[----:B------:R-:W-:Y:S02]  /*2630*/  UIMAD.WIDE.U32 UR16, UR40, UR12, URZ ;  /* 0x0000000c281072a5 */ /* 0x000fe4000f8e00ff */
[----:B------:R-:W-:-:S03]  /*2640*/  UIMAD.WIDE.U32 UR18, UR6, UR8, URZ ;  /* 0x00000008061272a5 */ /* 0x000fc6000f8e00ff */
[----:B------:R-:W-:Y:S01]  /*2650*/  UMOV UR10, UR11 ;  /* 0x0000000b000a7c82 */ /* 0x000fe20008000000 */
[----:B------:R-:W-:Y:S02]  /*2660*/  USHF.R.U32.HI UR4, URZ, UR22, UR4 ;  /* 0x00000016ff047299 */ /* 0x000fe40008011604 */
[----:B------:R-:W-:Y:S01]  /*2670*/  @UP3 USHF.R.U32.HI UR5, URZ, UR9, UR10 ;  /* 0x00000009ff053299 */ /* 0x000fe2000801160a */
[----:B------:R-:W-:Y:S01]  /*2680*/  UMOV UR16, UR17 ;  /* 0x0000001100107c82 */ /* 0x000fe20008000000 */
[----:B------:R-:W-:Y:S01]  /*2690*/  UMOV UR18, UR19 ;  /* 0x0000001300127c82 */ /* 0x000fe20008000000 */
[----:B------:R-:W-:Y:S02]  /*26a0*/  USHF.R.U32.HI UR13, URZ, UR13, UR16 ;  /* 0x0000000dff0d7299 */ /* 0x000fe40008011610 */
[----:B------:R-:W-:Y:S02]  /*26b0*/  USEL UR4, UR39, UR4, !UP0 ;  /* 0x0000000427047287 */ /* 0x000fe4000c000000 */
[----:B------:R-:W-:-:S02]  /*26c0*/  @UP3 USHF.R.U32.HI UR6, URZ, UR9, UR18 ;  /* 0x00000009ff063299 */ /* 0x000fc40008011612 */
[----:B------:R-:W-:Y:S02]  /*26d0*/  UIMAD UR10, UR42, UR5, URZ ;  /* 0x000000052a0a72a4 */ /* 0x000fe4000f8e02ff */
[----:B------:R-:W-:Y:S02]  /*26e0*/  USEL UR5, UR40, UR13, !UP2 ;  /* 0x0000000d28057287 */ /* 0x000fe4000d000000 */
[----:B------:R-:W-:Y:S02]  /*26f0*/  UIMAD UR12, UR42, UR6, URZ ;  /* 0x000000062a0c72a4 */ /* 0x000fe4000f8e02ff */
[----:B------:R-:W-:Y:S02]  /*2700*/  UISETP.GE.AND UP0, UPT, UR4, UR10, UPT ;  /* 0x0000000a0400728c */ /* 0x000fe4000bf06270 */
[----:B------:R-:W-:Y:S02]  /*2710*/  UIMAD.WIDE.U32 UR10, UR4, UR8, URZ ;  /* 0x00000008040a72a5 */ /* 0x000fe4000f8e00ff */
[----:B------:R-:W-:-:S02]  /*2720*/  UISETP.GE.OR UP0, UPT, UR5, UR12, UP0 ;  /* 0x0000000c0500728c */ /* 0x000fc40008706670 */
        /* <DEDUP_REMOVED lines=19> */
.L_x_41:
[----:B------:R-:W3:Y:S02]  /*2860*/  LDCU UR4, c[0x0][0xb30] ;  /* 0x00016600ff0477ac */ /* 0x000ee40008000800 */
[----:B---3--:R-:W-:-:S09]  /*2870*/  UISETP.NE.AND UP0, UPT, UR4, 0x1, UPT ;  /* 0x000000010400788c */ /* 0x008fd2000bf05270 */
[----:B------:R-:W-:Y:S05]  /*2880*/  BRA.U UP0, `(.L_x_42) ;  /* 0x0000000100447547 */ /* 0x000fea000b800000 */
[----:B------:R-:W3:Y:S01]  /*2890*/  LDCU.128 UR12, c[0x0][0xb10] ;  /* 0x00016200ff0c77ac */ /* 0x000ee20008000c00 */
[----:B------:R-:W4:Y:S01]  /*28a0*/  LDCU UR10, c[0x0][0xb0c] ;  /* 0x00016180ff0a77ac */ /* 0x000f220008000800 */
[----:B------:R-:W1:Y:S01]  /*28b0*/  LDCU UR6, c[0x0][0xb20] ;  /* 0x00016400ff0677ac */ /* 0x000e620008000800 */
[----:B---3--:R-:W-:Y:S02]  /*28c0*/  UIMAD.WIDE.U32 UR8, UR40, UR12, URZ ;  /* 0x0000000c280872a5 */ /* 0x008fe4000f8e00ff */
[----:B------:R-:W-:Y:S02]  /*28d0*/  UIMAD.WIDE.U32 UR4, UR39, UR15, URZ ;  /* 0x0000000f270472a5 */ /* 0x000fe4000f8e00ff */
[----:B----4-:R-:W-:Y:S02]  /*28e0*/  UISETP.NE.AND UP2, UPT, UR10, 0x1, UPT ;  /* 0x000000010a00788c */ /* 0x010fe4000bf45270 */
[----:B------:R-:W-:Y:S01]  /*28f0*/  UISETP.NE.AND UP0, UPT, UR14, 0x1, UPT ;  /* 0x000000010e00788c */ /* 0x000fe2000bf05270 */
[----:B------:R-:W-:-:S02]  /*2900*/  UMOV UR8, UR9 ;  /* 0x0000000900087c82 */ /* 0x000fc40008000000 */
[----:B------:R-:W-:Y:S01]  /*2910*/  UMOV UR4, UR5 ;  /* 0x0000000500047c82 */ /* 0x000fe20008000000 */
[----:B------:R-:W-:Y:S02]  /*2920*/  USHF.R.U32.HI UR13, URZ, UR13, UR8 ;  /* 0x0000000dff0d7299 */ /* 0x000fe40008011608 */
[----:B-1----:R-:W-:Y:S02]  /*2930*/  USHF.R.U32.HI UR4, URZ, UR6, UR4 ;  /* 0x00000006ff047299 */ /* 0x002fe40008011604 */
[----:B------:R-:W-:Y:S02]  /*2940*/  USEL UR5, UR40, UR13, !UP2 ;  /* 0x0000000d28057287 */ /* 0x000fe4000d000000 */
[----:B------:R-:W-:-:S04]  /*2950*/  USEL UR4, UR39, UR4, !UP0 ;  /* 0x0000000427047287 */ /* 0x000fc8000c000000 */
[----:B------:R-:W-:Y:S02]  /*2960*/  UIADD3 UR6, UPT, UPT, UR5, -UR4, URZ ;  /* 0x8000000405067290 */ /* 0x000fe4000fffe0ff */
[----:B------:R-:W-:Y:S02]  /*2970*/  UIADD3 UR4, UPT, UPT, -UR5, UR4, URZ ;  /* 0x0000000405047290 */ /* 0x000fe4000fffe1ff */
[----:B------:R-:W-:Y:S02]  /*2980*/  UIMAD UR39, UR6, UR14, UR39 ;  /* 0x0000000e062772a4 */ /* 0x000fe4000f8e0227 */
[----:B------:R-:W-:-:S12]  /*2990*/  UIMAD UR40, UR4, UR10, UR40 ;  /* 0x0000000a042872a4 */ /* 0x000fd8000f8e0228 */
.L_x_42:
[----:B------:R-:W-:Y:S01]  /*29a0*/  VIADD R11, R11, 0x1 ;  /* 0x000000010b0b7836 */ /* 0x000fe20000000000 */
[----:B------:R-:W-:Y:S02]  /*29b0*/  R2UR UR5, R70 ;  /* 0x00000000460572ca */ /* 0x000fe400000e0000 */
[----:B------:R-:W-:Y:S02]  /*29c0*/  R2UR UR4, R69 ;  /* 0x00000000450472ca */ /* 0x000fe400000e0000 */
[C---:B------:R-:W-:Y:S02]  /*29d0*/  ISETP.NE.AND P0, PT, R11.reuse, 0x2, PT ;  /* 0x000000020b00780c */ /* 0x040fe40003f05270 */
[----:B------:R-:W-:Y:S02]  /*29e0*/  PLOP3.LUT P1, PT, PT, PT, PT, 0x80, 0x8 ;  /* 0x000000000008781c */ /* 0x000fe40003f2f070 */
[----:B------:R-:W-:Y:S02]  /*29f0*/  SEL R3, RZ, 0x1, P0 ;  /* 0x00000001ff037807 */ /* 0x000fe40000000000 */
[----:B------:R-:W-:-:S02]  /*2a00*/  SEL R11, R11, RZ, P0 ;  /* 0x000000ff0b0b7207 */ /* 0x000fc40000000000 */
[----:B------:R-:W-:Y:S01]  /*2a10*/  LOP3.LUT R10, R10, R3, RZ, 0x3c, !PT ;  /* 0x000000030a0a7212 */ /* 0x000fe200078e3cff */
[----:B------:R-:W-:Y:S02]  /*2a20*/  UIADD3 UR16, UPT, UPT, UR40, UR5, URZ ;  /* 0x0000000528107290 */ /* 0x000fe4000fffe0ff */
[----:B------:R-:W-:Y:S01]  /*2a30*/  UIADD3 UR20, UPT, UPT, UR39, UR4, URZ ;  /* 0x0000000427147290 */ /* 0x000fe2000fffe0ff */
[----:B------:R-:W-:Y:S11]  /*2a40*/  BRA.U UP1, `(.L_x_43) ;  /* 0xfffffff101447547 */ /* 0x000ff6000b83ffff */
[----:B------:R-:W-:Y:S01]  /*2a50*/  UIADD3 UR21, UPT, UPT, UR21, 0x40, URZ ;  /* 0x0000004015157890 */ /* 0x000fe2000fffe0ff */
[----:B------:R-:W-:-:S03]  /*2a60*/  SHF.L.U32 R3, R12, 0x1f, RZ ;  /* 0x0000001f0c037819 */ /* 0x000fc600000006ff */
[----:B------:R-:W-:-:S09]  /*2a70*/  ULEA UR4, UR7, UR21, 0x3 ;  /* 0x0000001507047291 */ /* 0x000fd2000f8e18ff */
[----:B------:R-:W3:Y:S02]  /*2a80*/  SYNCS.PHASECHK.TRANS64.TRYWAIT P0, [UR4], R3 ;  /* 0x00000003ff0075a7 */ /* 0x000ee40008001104 */
[----:B---3--:R-:W-:Y:S05]  /*2a90*/  @!P0 BRA `(.L_x_44) ;  /* 0x0000006400788947 */ /* 0x008fea0003800000 */
.L_x_148:
[----:B------:R-:W-:-:S04]  /*2aa0*/  UIADD3 UR4, UPT, UPT, UR7, 0x1, URZ ;  /* 0x0000000107047890 */ /* 0x000fc8000fffe0ff */
[----:B------:R-:W-:-:S04]  /*2ab0*/  UISETP.NE.AND UP0, UPT, UR4, 0x8, UPT ;  /* 0x000000080400788c */ /* 0x000fc8000bf05270 */
[----:B------:R-:W-:Y:S02]  /*2ac0*/  USEL UR6, URZ, 0x1, UP0 ;  /* 0x00000001ff067887 */ /* 0x000fe40008000000 */
[----:B------:R-:W-:-:S04]  /*2ad0*/  USEL UR4, UR4, URZ, UP0 ;  /* 0x000000ff04047287 */ /* 0x000fc80008000000 */
[----:B------:R-:W-:Y:S01]  /*2ae0*/  ULEA UR5, UR4, UR21, 0x3 ;  /* 0x0000001504057291 */ /* 0x000fe2000f8e18ff */
[----:B------:R-:W-:-:S04]  /*2af0*/  LOP3.LUT R2, R12, UR6, RZ, 0x3c, !PT ;  /* 0x000000060c027c12 */ /* 0x000fc8000f8e3cff */
[----:B-1----:R-:W-:-:S04]  /*2b00*/  SHF.L.U32 R3, R2, 0x1f, RZ ;  /* 0x0000001f02037819 */ /* 0x002fc800000006ff */
[----:B------:R-:W1:Y:S02]  /*2b10*/  SYNCS.PHASECHK.TRANS64.TRYWAIT P0, [UR5], R3 ;  /* 0x00000003ff0075a7 */ /* 0x000e640008001105 */
[----:B-1----:R-:W-:Y:S05]  /*2b20*/  @!P0 BRA `(.L_x_45) ;  /* 0x00000064006c8947 */ /* 0x002fea0003800000 */
.L_x_150:
        /* <DEDUP_REMOVED lines=9> */
.L_x_152:
        /* <DEDUP_REMOVED lines=9> */
.L_x_154:
        /* <DEDUP_REMOVED lines=9> */
.L_x_156:
        /* <DEDUP_REMOVED lines=9> */
.L_x_158:
        /* <DEDUP_REMOVED lines=9> */
.L_x_160:
[----:B------:R-:W-:-:S04]  /*2e00*/  UIADD3 UR4, UPT, UPT, UR4, 0x1, URZ ;  /* 0x0000000104047890 */ /* 0x000fc8000fffe0ff */
[----:B------:R-:W-:-:S04]  /*2e10*/  UISETP.NE.AND UP0, UPT, UR4, 0x8, UPT ;  /* 0x000000080400788c */ /* 0x000fc8000bf05270 */
[----:B------:R-:W-:Y:S02]  /*2e20*/  USEL UR5, URZ, 0x1, UP0 ;  /* 0x00000001ff057887 */ /* 0x000fe40008000000 */
[----:B------:R-:W-:-:S04]  /*2e30*/  USEL UR4, UR4, URZ, UP0 ;  /* 0x000000ff04047287 */ /* 0x000fc80008000000 */
[----:B------:R-:W-:Y:S01]  /*2e40*/  ULEA UR4, UR4, UR21, 0x3 ;  /* 0x0000001504047291 */ /* 0x000fe2000f8e18ff */
[----:B-1----:R-:W-:-:S04]  /*2e50*/  LOP3.LUT R3, R2, UR5, RZ, 0x3c, !PT ;  /* 0x0000000502037c12 */ /* 0x002fc8000f8e3cff */
[----:B------:R-:W-:Y:S01]  /*2e60*/  SHF.L.U32 R3, R3, 0x1f, RZ ;  /* 0x0000001f03037819 */ /* 0x000fe200000006ff */
[----:B------:R-:W-:-:S07]  /*2e70*/  IMAD.U32 R0, RZ, RZ, UR4 ;  /* 0x00000004ff007e24 */ /* 0x000fce000f8e00ff */
.L_x_51:
[----:B-1----:R1:W3:Y:S02]  /*2e80*/  SYNCS.PHASECHK.TRANS64.TRYWAIT P0, [R0+URZ], R3 ;  /* 0x00000003000075a7 */ /* 0x0022e400080011ff */
[----:B---3--:R-:W-:Y:S05]  /*2e90*/  @!P0 NANOSLEEP.SYNCS 0x989680 ;  /* 0x009896800000895d */ /* 0x008fea0003900000 */
[----:B------:R-:W3:Y:S02]  /*2ea0*/  @!P0 SYNCS.PHASECHK.TRANS64 P0, [R0+URZ], R3 ;  /* 0x00000003000085a7 */ /* 0x000ee400080010ff */
[----:B--23--:R-:W-:Y:S05]  /*2eb0*/  @P0 EXIT ;  /* 0x000000000000094d */ /* 0x00cfea0003800000 */
[----:B------:R-:W-:Y:S05]  /*2ec0*/  BRA `(.L_x_51) ;  /* 0xfffffffc00ec7947 */ /* 0x000fea000383ffff */
.L_x_23:
[----:B------:R-:W2:Y:S02]  /*2ed0*/  S2UR UR4, SR_CgaCtaId ;  /* 0x00000000000479c3 */ /* 0x000ea40000008800 */
[----:B--2---:R-:W-:-:S04]  /*2ee0*/  UISETP.NE.AND UP0, UPT, UR4, URZ, UPT ;  /* 0x000000ff0400728c */ /* 0x004fc8000bf05270 */
[----:B------:R-:W-:-:S09]  /*2ef0*/  UISETP.NE.OR UP0, UPT, UR17, 0x1, UP0 ;  /* 0x000000011100788c */ /* 0x000fd20008705670 */
[----:B------:R-:W-:Y:S05]  /*2f00*/  BRA.U UP0, `(.L_x_52) ;  /* 0x00000005004c7547 */ /* 0x000fea000b800000 */
[----:B------:R-:W2:Y:S01]  /*2f10*/  S2UR UR5, SR_CgaCtaId ;  /* 0x00000000000579c3 */ /* 0x000ea20000008800 */
[----:B------:R-:W-:Y:S01]  /*2f20*/  UMOV UR4, 0x400 ;  /* 0x0000040000047882 */ /* 0x000fe20000000000 */
[----:B------:R-:W-:Y:S01]  /*2f30*/  ISETP.GE.U32.AND P2, PT, R0, 0x8, PT ;  /* 0x000000080000780c */ /* 0x000fe20003f46070 */
[----:B------:R-:W-:Y:S01]  /*2f40*/  IMAD.MOV.U32 R12, RZ, RZ, 0x1 ;  /* 0x00000001ff0c7424 */ /* 0x000fe200078e00ff */
[----:B------:R-:W-:Y:S02]  /*2f50*/  CS2R R10, SRZ ;  /* 0x00000000000a7805 */ /* 0x000fe4000001ff00 */
[----:B------:R-:W-:Y:S01]  /*2f60*/  CS2R R8, SRZ ;  /* 0x0000000000087805 */ /* 0x000fe2000001ff00 */
[----:B--2---:R-:W-:-:S03]  /*2f70*/  ULEA UR6, UR5, UR4, 0x18 ;  /* 0x0000000405067291 */ /* 0x004fc6000f8ec0ff */
[----:B------:R-:W-:-:S09]  /*2f80*/  UMOV UR5, URZ ;  /* 0x000000ff00057c82 */ /* 0x000fd20008000000 */
.L_x_56:
[----:B------:R-:W-:Y:S02]  /*2f90*/  LEA R2, R8, UR6, 0x3 ;  /* 0x0000000608027c11 */ /* 0x000fe4000f8e18ff */
[----:B------:R-:W-:-:S03]  /*2fa0*/  SHF.L.U32 R5, R9, 0x1f, RZ ;  /* 0x0000001f09057819 */ /* 0x000fc600000006ff */
[----:B------:R-:W-:Y:S01]  /*2fb0*/  VIADD R4, R2, 0x140 ;  /* 0x0000014002047836 */ /* 0x000fe20000000000 */
[----:B------:R-:W2:Y:S02]  /*2fc0*/  SYNCS.PHASECHK.TRANS64.TRYWAIT P0, [R2+URZ+0x130], R5 ;  /* 0x00013005020075a7 */ /* 0x000ea400080011ff */
[----:B--2---:R-:W-:Y:S05]  /*2fd0*/  @!P0 BRA `(.L_x_53) ;  /* 0x0000006000d08947 */ /* 0x004fea0003800000 */
.L_x_161:
[----:B------:R-:W-:Y:S01]  /*2fe0*/  ULEA UR4, UR5, UR6, 0x3 ;  /* 0x0000000605047291 */ /* 0x000fe2000f8e18ff */
[----:B------:R-:W-:Y:S02]  /*2ff0*/  PRMT R4, RZ, 0x654, R4 ;  /* 0x00000654ff047816 */ /* 0x000fe40000000004 */
[----:B--2---:R-:W-:Y:S01]  /*3000*/  SHF.L.U32 R5, R12, 0x1f, RZ ;  /* 0x0000001f0c057819 */ /* 0x004fe200000006ff */
[----:B------:R-:W-:Y:S01]  /*3010*/  UIADD3 UR7, UPT, UPT, UR4, 0xd0, URZ ;  /* 0x000000d004077890 */ /* 0x000fe2000fffe0ff */
[----:B------:R2:W-:Y:S05]  /*3020*/  SYNCS.ARRIVE.TRANS64.RED.A1T0 RZ, [R4+URZ], RZ ;  /* 0x000000ff04ff79a7 */ /* 0x0005ea00081004ff */
[----:B------:R-:W-:Y:S01]  /*3030*/  IMAD.U32 R7, RZ, RZ, UR7 ;  /* 0x00000007ff077e24 */ /* 0x000fe2000f8e00ff */
[----:B------:R-:W3:Y:S04]  /*3040*/  SYNCS.PHASECHK.TRANS64.TRYWAIT P0, [UR4+0xe0], R5 ;  /* 0x0000e005ff0075a7 */ /* 0x000ee80008001104 */
[----:B------:R-:W-:Y:S01]  /*3050*/  PRMT R6, R0, 0x654, R7 ;  /* 0x0000065400067816 */ /* 0x000fe20000000007 */
[----:B--2---:R-:W-:Y:S01]  /*3060*/  @!P2 IMAD.MOV.U32 R4, RZ, RZ, 0x10 ;  /* 0x00000010ff04a424 */ /* 0x004fe200078e00ff */
[----:B---3--:R-:W-:Y:S06]  /*3070*/  @!P0 BRA `(.L_x_54) ;  /* 0x0000006000bc8947 */ /* 0x008fec0003800000 */
.L_x_163:
[----:B------:R-:W-:Y:S01]  /*3080*/  ULEA UR8, UR5, UR6, 0x4 ;  /* 0x0000000605087291 */ /* 0x000fe2000f8e20ff */
[----:B------:R-:W-:Y:S01]  /*3090*/  SEL R3, R6, R3, !P2 ;  /* 0x0000000306037207 */ /* 0x000fe20005000000 */
[----:B------:R-:W-:Y:S01]  /*30a0*/  UIADD3 UR9, UPT, UPT, UR4, 0xd0, URZ ;  /* 0x000000d004097890 */ /* 0x000fe2000fffe0ff */
[----:B--2---:R-:W-:Y:S01]  /*30b0*/  LEA R2, R11, UR6, 0x3 ;  /* 0x000000060b027c11 */ /* 0x004fe2000f8e18ff */
[----:B------:R-:W-:Y:S01]  /*30c0*/  UIADD3 UR8, UPT, UPT, UR8, 0x160, URZ ;  /* 0x0000016008087890 */ /* 0x000fe2000fffe0ff */
[----:B------:R-:W-:Y:S01]  /*30d0*/  SHF.L.U32 R5, R10, 0x1f, RZ ;  /* 0x0000001f0a057819 */ /* 0x000fe200000006ff */
[----:B------:R2:W-:Y:S01]  /*30e0*/  @!P2 SYNCS.ARRIVE.TRANS64.RED RZ, [R3+URZ], R4 ;  /* 0x0000000403ffa9a7 */ /* 0x0005e200080004ff */
[----:B------:R-:W-:Y:S01]  /*30f0*/  UIADD3 UR4, UPT, UPT, UR5, 0x1, URZ ;  /* 0x0000000105047890 */ /* 0x000fe2000fffe0ff */
[----:B------:R-:W-:-:S03]  /*3100*/  VIADD R8, R8, 0x1 ;  /* 0x0000000108087836 */ /* 0x000fc60000000000 */
[----:B------:R-:W-:Y:S02]  /*3110*/  UISETP.NE.AND UP0, UPT, UR4, 0x2, UPT ;  /* 0x000000020400788c */ /* 0x000fe4000bf05270 */
[----:B------:R-:W-:Y:S06]  /*3120*/  UGETNEXTWORKID.BROADCAST [UR8], [UR9] ;  /* 0x00000000080073ca */ /* 0x000fec0008000100 */
[----:B------:R-:W-:Y:S01]  /*3130*/  USEL UR7, URZ, 0x1, UP0 ;  /* 0x00000001ff077887 */ /* 0x000fe20008000000 */
[----:B------:R-:W-:Y:S01]  /*3140*/  ISETP.NE.AND P0, PT, R8, 0x2, PT ;  /* 0x000000020800780c */ /* 0x000fe20003f05270 */
[----:B------:R-:W-:Y:S01]  /*3150*/  USEL UR5, UR4, URZ, UP0 ;  /* 0x000000ff04057287 */ /* 0x000fe20008000000 */
[----:B------:R-:W3:Y:S03]  /*3160*/  SYNCS.PHASECHK.TRANS64.TRYWAIT P1, [R2+URZ+0xd0], R5 ;  /* 0x0000d005020075a7 */ /* 0x000ee600080211ff */
[----:B------:R-:W-:Y:S01]  /*3170*/  LOP3.LUT R12, R12, UR7, RZ, 0x3c, !PT ;  /* 0x000000070c0c7c12 */ /* 0x000fe2000f8e3cff */
[----:B--23--:R-:W-:Y:S07]  /*3180*/  @!P1 BRA `(.L_x_55) ;  /* 0x0000006000909947 */ /* 0x00cfee0003800000 */
.L_x_164:
[C---:B------:R-:W-:Y:S01]  /*3190*/  LEA R4, R11.reuse, UR6, 0x4 ;  /* 0x000000060b047c11 */ /* 0x040fe2000f8e20ff */
[----:B--2---:R-:W-:Y:S01]  /*31a0*/  VIADD R2, R2, 0xe0 ;  /* 0x000000e002027836 */ /* 0x004fe20000000000 */
[----:B------:R-:W-:Y:S01]  /*31b0*/  SEL R8, R8, RZ, P0 ;  /* 0x000000ff08087207 */ /* 0x000fe20000000000 */
[----:B------:R-:W-:-:S03]  /*31c0*/  VIADD R11, R11, 0x1 ;  /* 0x000000010b0b7836 */ /* 0x000fc60000000000 */
[----:B------:R-:W2:Y:S01]  /*31d0*/  LDS.128 R4, [R4+0x160] ;  /* 0x0001600004047984 */ /* 0x000ea20000000c00 */
[----:B------:R-:W-:Y:S02]  /*31e0*/  PRMT R2, RZ, 0x654, R2 ;  /* 0x00000654ff027816 */ /* 0x000fe40000000002 */
[C---:B------:R-:W-:Y:S01]  /*31f0*/  ISETP.NE.AND P1, PT, R11.reuse, 0x2, PT ;  /* 0x000000020b00780c */ /* 0x040fe20003f25270 */
[----:B------:R-:W-:Y:S01]  /*3200*/  @!PT LDS RZ, [RZ] ;  /* 0x00000000fffff984 */ /* 0x000fe20000000800 */
[----:B------:R-:W-:Y:S01]  /*3210*/  @!PT LDS RZ, [RZ] ;  /* 0x00000000fffff984 */ /* 0x000fe20000000800 */
[----:B------:R-:W-:Y:S01]  /*3220*/  @!PT LDS RZ, [RZ] ;  /* 0x00000000fffff984 */ /* 0x000fe20000000800 */
[----:B------:R-:W-:Y:S01]  /*3230*/  @!PT LDS RZ, [RZ] ;  /* 0x00000000fffff984 */ /* 0x000fe20000000800 */
[----:B------:R3:W-:Y:S06]  /*3240*/  MEMBAR.ALL.CTA ;  /* 0x0000000000007992 */ /* 0x0007ec0000008000 */
[----:B---3--:R-:W3:Y:S01]  /*3250*/  FENCE.VIEW.ASYNC.S ;  /* 0x00000000000073c6 */ /* 0x008ee20000000000 */
[----:B------:R-:W-:Y:S01]  /*3260*/  SEL R11, R11, RZ, P1 ;  /* 0x000000ff0b0b7207 */ /* 0x000fe20000800000 */
[----:B---3--:R3:W-:Y:S01]  /*3270*/  SYNCS.ARRIVE.TRANS64.RED.A1T0 RZ, [R2+URZ], RZ ;  /* 0x000000ff02ff79a7 */ /* 0x0087e200081004ff */
[----:B--2---:R-:W-:-:S02]  /*3280*/  LOP3.LUT P3, RZ, R6, 0x1, RZ, 0xc0, !PT ;  /* 0x0000000106ff7812 */ /* 0x004fc4000786c0ff */
[----:B------:R-:W-:-:S04]  /*3290*/  SEL R5, RZ, 0x1, P1 ;  /* 0x00000001ff057807 */ /* 0x000fc80000800000 */
[----:B------:R-:W-:Y:S02]  /*32a0*/  LOP3.LUT R10, R10, R5, RZ, 0x3c, !PT ;  /* 0x000000050a0a7212 */ /* 0x000fe400078e3cff */
[----:B---3--:R-:W-:-:S04]  /*32b0*/  SEL R2, RZ, 0x1, P0 ;  /* 0x00000001ff027807 */ /* 0x008fc80000000000 */
[----:B------:R-:W-:Y:S01]  /*32c0*/  LOP3.LUT R9, R9, R2, RZ, 0x3c, !PT ;  /* 0x0000000209097212 */ /* 0x000fe200078e3cff */
[----:B------:R-:W-:Y:S06]  /*32d0*/  @P3 BRA `(.L_x_56) ;  /* 0xfffffffc002c3947 */ /* 0x000fec000383ffff */
[----:B------:R-:W-:Y:S01]  /*32e0*/  ULEA UR4, UR5, UR6, 0x3 ;  /* 0x0000000605047291 */ /* 0x000fe2000f8e18ff */
[----:B------:R-:W-:-:S08]  /*32f0*/  SHF.L.U32 R3, R12, 0x1f, RZ ;  /* 0x0000001f0c037819 */ /* 0x000fd000000006ff */
[----:B------:R-:W2:Y:S02]  /*3300*/  SYNCS.PHASECHK.TRANS64 P0, [UR4+0xe0], R3 ;  /* 0x0000e003ff0075a7 */ /* 0x000ea40008001004 */
[----:B--2---:R-:W-:Y:S05]  /*3310*/  @P0 BRA `(.L_x_57) ;  /* 0x0000000000080947 */ /* 0x004fea0003800000 */
[----:B------:R-:W2:Y:S02]  /*3320*/  SYNCS.PHASECHK.TRANS64.TRYWAIT P0, [UR4+0xe0], R3 ;  /* 0x0000e003ff0075a7 */ /* 0x000ea40008001104 */
[----:B--2---:R-:W-:Y:S05]  /*3330*/  @!P0 BRA `(.L_x_58) ;  /* 0x0000006000388947 */ /* 0x004fea0003800000 */
.L_x_57:
[----:B------:R-:W-:-:S04]  /*3340*/  UIADD3 UR7, UPT, UPT, UR5, 0x1, URZ ;  /* 0x0000000105077890 */ /* 0x000fc8000fffe0ff */
[----:B------:R-:W-:-:S04]  /*3350*/  UISETP.NE.AND UP0, UPT, UR7, 0x2, UPT ;  /* 0x000000020700788c */ /* 0x000fc8000bf05270 */
[----:B------:R-:W-:Y:S02]  /*3360*/  USEL UR8, URZ, 0x1, UP0 ;  /* 0x00000001ff087887 */ /* 0x000fe40008000000 */
[----:B------:R-:W-:-:S04]  /*3370*/  USEL UR7, UR7, URZ, UP0 ;  /* 0x000000ff07077287 */ /* 0x000fc80008000000 */
[----:B------:R-:W-:Y:S01]  /*3380*/  ULEA UR7, UR7, UR6, 0x3 ;  /* 0x0000000607077291 */ /* 0x000fe2000f8e18ff */
[----:B--2---:R-:W-:-:S04]  /*3390*/  LOP3.LUT R3, R12, UR8, RZ, 0x3c, !PT ;  /* 0x000000080c037c12 */ /* 0x004fc8000f8e3cff */
[----:B------:R-:W-:-:S04]  /*33a0*/  SHF.L.U32 R0, R3, 0x1f, RZ ;  /* 0x0000001f03007819 */ /* 0x000fc800000006ff */
[----:B------:R-:W2:Y:S02]  /*33b0*/  SYNCS.PHASECHK.TRANS64 P0, [UR7+0xe0], R0 ;  /* 0x0000e000ff0075a7 */ /* 0x000ea40008001007 */
[----:B-12---:R-:W-:Y:S05]  /*33c0*/  @P0 EXIT ;  /* 0x000000000000094d */ /* 0x006fea0003800000 */
[----:B------:R-:W-:Y:S02]  /*33d0*/  SHF.L.U32 R3, R3, 0x1f, RZ ;  /* 0x0000001f03037819 */ /* 0x000fe400000006ff */
[----:B------:R-:W-:-:S07]  /*33e0*/  MOV R0, UR7 ;  /* 0x0000000700007c02 */ /* 0x000fce0008000f00 */
.L_x_59:
[----:B-1----:R1:W2:Y:S02]  /*33f0*/  SYNCS.PHASECHK.TRANS64.TRYWAIT P0, [R0+URZ+0xe0], R3 ;  /* 0x0000e003000075a7 */ /* 0x0022a400080011ff */
[----:B--2---:R-:W-:Y:S05]  /*3400*/  @!P0 NANOSLEEP.SYNCS 0x989680 ;  /* 0x009896800000895d */ /* 0x004fea0003900000 */
[----:B------:R-:W2:Y:S02]  /*3410*/  @!P0 SYNCS.PHASECHK.TRANS64 P0, [R0+URZ+0xe0], R3 ;  /* 0x0000e003000085a7 */ /* 0x000ea400080010ff */
[----:B--2---:R-:W-:Y:S05]  /*3420*/  @P0 EXIT ;  /* 0x000000000000094d */ /* 0x004fea0003800000 */
[----:B------:R-:W-:Y:S05]  /*3430*/  BRA `(.L_x_59) ;  /* 0xfffffffc00ec7947 */ /* 0x000fea000383ffff */
.L_x_52:
[----:B------:R-:W-:Y:S05]  /*3440*/  BRA.U UP6, `(.L_x_60) ;  /* 0x0000000d06d87547 */ /* 0x000fea000b800000 */
[----:B------:R-:W2:Y:S01]  /*3450*/  S2UR UR7, SR_CgaCtaId ;  /* 0x00000000000779c3 */ /* 0x000ea20000008800 */
[----:B------:R-:W-:Y:S01]  /*3460*/  UMOV UR4, 0x40 ;  /* 0x0000004000047882 */ /* 0x000fe20000000000 */
[----:B------:R-:W-:Y:S01]  /*3470*/  NOP ;  /* 0x0000000000007918 */ /* 0x000fe20000000000 */
[----:B------:R-:W-:Y:S01]  /*3480*/  UMOV UR6, 0x400 ;  /* 0x0000040000067882 */ /* 0x000fe20000000000 */
[----:B--2---:R-:W-:Y:S02]  /*3490*/  ULEA UR5, UR7, UR4, 0x18 ;  /* 0x0000000407057291 */ /* 0x004fe4000f8ec0ff */
[----:B------:R-:W-:-:S07]  /*34a0*/  ULEA UR6, UR7, UR6, 0x18 ;  /* 0x0000000607067291 */ /* 0x000fce000f8ec0ff */
[----:B------:R-:W2:Y:S02]  /*34b0*/  LDS.U8 R0, [UR5+0x1c] ;  /* 0x00001c05ff007984 */ /* 0x000ea40008000000 */
[----:B--2---:R-:W-:-:S13]  /*34c0*/  ISETP.NE.AND P0, PT, R0, RZ, PT ;  /* 0x000000ff0000720c */ /* 0x004fda0003f05270 */
[----:B------:R-:W-:Y:S05]  /*34d0*/  @P0 BRA `(.L_x_61) ;  /* 0x0000000000580947 */ /* 0x000fea0003800000 */
[----:B------:R-:W-:-:S13]  /*34e0*/  ELECT P0, URZ, PT ;  /* 0x0000000000ff782f */ /* 0x000fda0003800000 */
[----:B------:R-:W-:Y:S05]  /*34f0*/  @!P0 BRA `(.L_x_62) ;  /* 0x0000000000608947 */ /* 0x000fea0003800000 */
[----:B------:R-:W-:Y:S01]  /*3500*/  UMOV UR4, 0x10 ;  /* 0x0000001000047882 */ /* 0x000fe20000000000 */
[----:B------:R-:W-:Y:S01]  /*3510*/  HFMA2 R0, -RZ, RZ, 0, 5.9604644775390625e-08 ;  /* 0x00000001ff007431 */ /* 0x000fe200000001ff */
[----:B------:R-:W-:-:S03]  /*3520*/  MOV R3, 0xffff ;  /* 0x0000ffff00037802 */ /* 0x000fc60000000f00 */
[----:B------:R-:W-:Y:S04]  /*3530*/  DEPBAR.LE SB2, 0x36 ;  /* 0x0000ad800000791a */ /* 0x000fe80000000000 */
[----:B------:R-:W2:Y:S02]  /*3540*/  UTCATOMSWS.FIND_AND_SET.ALIGN UP0, UR4, UR4 ;  /* 0x00000004000475e3 */ /* 0x000ea40008000800 */
[----:B--2---:R-:W-:Y:S01]  /*3550*/  MOV R4, UR4 ;  /* 0x0000000400047c02 */ /* 0x004fe20008000f00 */
[----:B------:R-:W-:Y:S06]  /*3560*/  BRA.U UP0, `(.L_x_63) ;  /* 0x0000000100187547 */ /* 0x000fec000b800000 */
.L_x_64:
[----:B------:R-:W-:Y:S05]  /*3570*/  NANOSLEEP 0x64 ;  /* 0x000000640000795d */ /* 0x000fea0003800000 */
[----:B------:R-:W-:-:S05]  /*3580*/  UMOV UR4, 0x10 ;  /* 0x0000001000047882 */ /* 0x000fca0000000000 */
[----:B------:R-:W-:Y:S04]  /*3590*/  DEPBAR.LE SB2, 0x36 ;  /* 0x0000ad800000791a */ /* 0x000fe80000000000 */
[----:B------:R-:W2:Y:S02]  /*35a0*/  UTCATOMSWS.FIND_AND_SET.ALIGN UP0, UR4, UR4 ;  /* 0x00000004000475e3 */ /* 0x000ea40008000800 */
[----:B--2---:R-:W-:Y:S01]  /*35b0*/  MOV R4, UR4 ;  /* 0x0000000400047c02 */ /* 0x004fe20008000f00 */
[----:B------:R-:W-:Y:S05]  /*35c0*/  BRA.U !UP0, `(.L_x_64) ;  /* 0xfffffffd08e87547 */ /* 0x000fea000b83ffff */
.L_x_63:
[-C--:B------:R-:W-:Y:S02]  /*35d0*/  SHF.L.U32 R3, R3, R4.reuse, RZ ;  /* 0x0000000403037219 */ /* 0x080fe400000006ff */
[----:B------:R-:W-:Y:S01]  /*35e0*/  SHF.L.U32 R0, R0, R4, RZ ;  /* 0x0000000400007219 */ /* 0x000fe200000006ff */
[----:B------:R-:W-:Y:S02]  /*35f0*/  IMAD.SHL.U32 R4, R4, 0x20, RZ ;  /* 0x0000002004047824 */ /* 0x000fe400078e00ff */
[----:B------:R2:W-:Y:S04]  /*3600*/  ATOMS.OR RZ, [UR5+0x14], R3 ;  /* 0x00001403ffff798c */ /* 0x0005e8000b000005 */
[----:B------:R2:W-:Y:S04]  /*3610*/  ATOMS.OR RZ, [UR5+0x18], R0 ;  /* 0x00001800ffff798c */ /* 0x0005e8000b000005 */
[----:B------:R2:W-:Y:S01]  /*3620*/  STS [UR6+0x180], R4 ;  /* 0x00018004ff007988 */ /* 0x0005e20008000806 */
[----:B------:R-:W-:Y:S05]  /*3630*/  BRA `(.L_x_62) ;  /* 0x0000000000107947 */ /* 0x000fea0003800000 */
.L_x_61:
[----:B------:R-:W-:Y:S02]  /*3640*/  MOV R0, 0xffffffff ;  /* 0xffffffff00007802 */ /* 0x000fe40000000f00 */
[----:B------:R-:W-:-:S03]  /*3650*/  MOV R4, 0x3680 ;  /* 0x0000368000047802 */ /* 0x000fc60000000f00 */
[----:B------:R2:W-:Y:S04]  /*3660*/  STS [UR6+0x180], R0 ;  /* 0x00018000ff007988 */ /* 0x0005e80008000806 */
[----:B-12--5:R-:W-:Y:S05]  /*3670*/  CALL.REL.NOINC `($__internal_1_$__cuda_sm10x_tcgen05_guardrail_trap_phase_invalid_during_alloc) ;  /* 0x0000006400807944 */ /* 0x026fea0003c00000 */
.L_x_62:
[----:B------:R-:W-:Y:S05]  /*3680*/  WARPSYNC.ALL ;  /* 0x0000000000007948 */ /* 0x000fea0003800000 */
[----:B------:R-:W3:Y:S01]  /*3690*/  S2UR UR4, SR_CgaCtaId ;  /* 0x00000000000479c3 */ /* 0x000ee20000008800 */
[----:B------:R-:W-:Y:S01]  /*36a0*/  UMOV UR26, 0x400 ;  /* 0x00000400001a7882 */ /* 0x000fe20000000000 */
[----:B------:R-:W-:-:S06]  /*36b0*/  NOP ;  /* 0x0000000000007918 */ /* 0x000fcc0000000000 */
[----:B------:R-:W-:Y:S06]  /*36c0*/  BAR.ARV 0x6, 0xa0 ;  /* 0x0182800000007b1d */ /* 0x000fec0000002000 */
[----:B------:R-:W4:Y:S01]  /*36d0*/  LDCU UR5, c[0x0][0x38c] ;  /* 0x00007180ff0577ac */ /* 0x000f220008000800 */
[----:B------:R-:W-:Y:S01]  /*36e0*/  LOP3.LUT R2, R2, 0xffff, RZ, 0xc0, !PT ;  /* 0x0000ffff02027812 */ /* 0x000fe200078ec0ff */
[----:B------:R-:W-:Y:S01]  /*36f0*/  IMAD.MOV.U32 R11, RZ, RZ, 0x1 ;  /* 0x00000001ff0b7424 */ /* 0x000fe200078e00ff */
[----:B------:R-:W-:Y:S01]  /*3700*/  CS2R R8, SRZ ;  /* 0x0000000000087805 */ /* 0x000fe2000001ff00 */
[----:B------:R-:W1:Y:S01]  /*3710*/  LDCU UR7, c[0x0][0x38c] ;  /* 0x00007180ff0777ac */ /* 0x000e620008000800 */
[----:B------:R-:W-:Y:S01]  /*3720*/  R2UR UR27, R2 ;  /* 0x00000000021b72ca */ /* 0x000fe200000e0000 */
[----:B------:R-:W-:Y:S01]  /*3730*/  IMAD.MOV.U32 R10, RZ, RZ, RZ ;  /* 0x000000ffff0a7224 */ /* 0x000fe200078e00ff */
[----:B------:R-:W-:Y:S01]  /*3740*/  UMOV UR30, URZ ;  /* 0x000000ff001e7c82 */ /* 0x000fe20008000000 */
[----:B------:R-:W-:Y:S01]  /*3750*/  UMOV UR24, URZ ;  /* 0x000000ff00187c82 */ /* 0x000fe20008000000 */
[----:B---3--:R-:W-:Y:S01]  /*3760*/  ULEA UR26, UR4, UR26, 0x18 ;  /* 0x0000001a041a7291 */ /* 0x008fe2000f8ec0ff */
[----:B------:R-:W-:Y:S01]  /*3770*/  UMOV UR38, 0x0 ;  /* 0x0000000000267882 */ /* 0x000fe20000000000 */
[----:B------:R-:W-:-:S02]  /*3780*/  UMOV UR39, 0x4200910 ;  /* 0x0420091000277882 */ /* 0x000fc40000000000 */
[----:B------:R-:W-:Y:S02]  /*3790*/  UIADD3 UR4, UPT, UPT, UR26, 0x8800, URZ ;  /* 0x000088001a047890 */ /* 0x000fe4000fffe0ff */
[----:B------:R-:W-:Y:S02]  /*37a0*/  UIADD3 UR6, UPT, UPT, UR26, 0x18800, URZ ;  /* 0x000188001a067890 */ /* 0x000fe4000fffe0ff */
[----:B----4-:R-:W-:Y:S01]  /*37b0*/  UIADD3 UR5, UPT, UPT, UR5, 0x1f, URZ ;  /* 0x0000001f05057890 */ /* 0x010fe2000fffe0ff */
[----:B--2---:R-:W2:Y:S01]  /*37c0*/  LDS R0, [UR26+0x180] ;  /* 0x0001801aff007984 */ /* 0x004ea20008000800 */
[----:B-1----:R-:W-:Y:S01]  /*37d0*/  UMOV UR36, 0x0 ;  /* 0x0000000000247882 */ /* 0x002fe20000000000 */
[----:B------:R-:W-:Y:S01]  /*37e0*/  UMOV UR37, 0x4200910 ;  /* 0x0420091000257882 */ /* 0x000fe20000000000 */
[----:B------:R-:W-:Y:S02]  /*37f0*/  USHF.R.S32.HI UR40, URZ, 0x1f, UR5 ;  /* 0x0000001fff287899 */ /* 0x000fe40008011405 */
[----:B------:R-:W-:-:S02]  /*3800*/  UISETP.GE.AND UP4, UPT, UR7, 0x1, UPT ;  /* 0x000000010700788c */ /* 0x000fc4000bf86270 */
[----:B------:R-:W-:Y:S02]  /*3810*/  ULEA.HI UR40, UR40, UR5, URZ, 0x5 ;  /* 0x0000000528287291 */ /* 0x000fe4000f8f28ff */
[----:B------:R-:W-:Y:S02]  /*3820*/  USHF.R.U32.HI UR5, URZ, 0x4, UR4 ;  /* 0x00000004ff057899 */ /* 0x000fe40008011604 */
[----:B------:R-:W-:Y:S02]  /*3830*/  USHF.R.S32.HI UR40, URZ, 0x5, UR40 ;  /* 0x00000005ff287899 */ /* 0x000fe40008011428 */
[----:B------:R-:W-:Y:S02]  /*3840*/  USHF.R.U32.HI UR4, URZ, 0x4, UR6 ;  /* 0x00000004ff047899 */ /* 0x000fe40008011606 */
[----:B------:R-:W-:Y:S02]  /*3850*/  UISETP.LT.AND UP0, UPT, UR40, 0x1, UPT ;  /* 0x000000012800788c */ /* 0x000fe4000bf01270 */
[----:B------:R-:W-:-:S02]  /*3860*/  ULOP3.LUT UR5, UR5, 0x3fff, URZ, 0xc0, !UPT ;  /* 0x00003fff05057892 */ /* 0x000fc4000f8ec0ff */
[----:B------:R-:W-:Y:S02]  /*3870*/  ULOP3.LUT UR4, UR4, 0x3fff, URZ, 0xc0, !UPT ;  /* 0x00003fff04047892 */ /* 0x000fe4000f8ec0ff */
[----:B------:R-:W-:Y:S02]  /*3880*/  USEL UR41, UR40, 0x1, !UP0 ;  /* 0x0000000128297887 */ /* 0x000fe4000c000000 */
[----:B------:R-:W-:Y:S02]  /*3890*/  ULOP3.LUT UR28, UR5, 0x10000, URZ, 0xfc, !UPT ;  /* 0x00010000051c7892 */ /* 0x000fe4000f8efcff */
[----:B------:R-:W-:Y:S02]  /*38a0*/  ULOP3.LUT UR29, UR4, 0x10000, URZ, 0xfc, !UPT ;  /* 0x00010000041d7892 */ /* 0x000fe4000f8efcff */
[----:B------:R-:W-:Y:S01]  /*38b0*/  UIADD3 UR41, UPT, UPT, -UR41, URZ, URZ ;  /* 0x000000ff29297290 */ /* 0x000fe2000fffe1ff */
[----:B------:R-:W-:Y:S01]  /*38c0*/  UMOV UR34, 0x0 ;  /* 0x0000000000227882 */ /* 0x000fe20000000000 */
[----:B------:R-:W-:Y:S01]  /*38d0*/  UMOV UR35, 0x4200910 ;  /* 0x0420091000237882 */ /* 0x000fe20000000000 */
[----:B------:R-:W-:Y:S01]  /*38e0*/  UMOV UR32, 0x0 ;  /* 0x0000000000207882 */ /* 0x000fe20000000000 */
[----:B------:R-:W-:Y:S01]  /*38f0*/  UMOV UR33, 0x4200910 ;  /* 0x0420091000217882 */ /* 0x000fe20000000000 */
[----:B--2---:R-:W-:-:S15]  /*3900*/  R2UR UR42, R0 ;  /* 0x00000000002a72ca */ /* 0x004fde00000e0000 */
.L_x_71:
[----:B------:R-:W-:Y:S02]  /*3910*/  LEA R0, R10, UR26, 0x3 ;  /* 0x0000001a0a007c11 */ /* 0x000fe4000f8e18ff */
[----:B------:R-:W-:Y:S02]  /*3920*/  SHF.L.U32 R5, R9, 0x1f, RZ ;  /* 0x0000001f09057819 */ /* 0x000fe400000006ff */
[----:B------:R-:W-:Y:S01]  /*3930*/  PLOP3.LUT P0, PT, PT, PT, UP4, 0x80, 0x8 ;  /* 0x000000000008781c */ /* 0x000fe20003f0f048 */
[----:B------:R-:W-:Y:S01]  /*3940*/  VIADD R3, R0, 0xe0 ;  /* 0x000000e000037836 */ /* 0x000fe20000000000 */
[----:B-1----:R-:W1:Y:S02]  /*3950*/  SYNCS.PHASECHK.TRANS64.TRYWAIT P1, [R0+URZ+0xd0], R5 ;  /* 0x0000d005000075a7 */ /* 0x002e6400080211ff */
[----:B-1-3--:R-:W-:Y:S09]  /*3960*/  @!P1 BRA `(.L_x_65) ;  /* 0x0000005800c49947 */ /* 0x00aff20003800000 */
.L_x_166:
[----:B------:R-:W-:Y:S01]  /*3970*/  LEA R4, R10, UR26, 0x4 ;  /* 0x0000001a0a047c11 */ /* 0x000fe2000f8e20ff */
[----:B------:R-:W-:Y:S01]  /*3980*/  @UP4 ULEA UR4, UR24, UR26, 0x3 ;  /* 0x0000001a18044291 */ /* 0x000fe2000f8e18ff */
[----:B------:R-:W-:Y:S01]  /*3990*/  PLOP3.LUT P2, PT, PT, PT, PT, 0x80, 0x8 ;  /* 0x000000000008781c */ /* 0x000fe20003f4f070 */
[----:B------:R-:W-:Y:S01]  /*39a0*/  ULEA UR31, UR30, UR26, 0x3 ;  /* 0x0000001a1e1f7291 */ /* 0x000fe2000f8e18ff */
[----:B------:R-:W-:Y:S02]  /*39b0*/  PRMT R3, RZ, 0x654, R3 ;  /* 0x00000654ff037816 */ /* 0x000fe40000000003 */
[----:B-1----:R-:W1:Y:S01]  /*39c0*/  LDS.128 R4, [R4+0x160] ;  /* 0x0001600004047984 */ /* 0x002e620000000c00 */
[----:B------:R-:W-:Y:S02]  /*39d0*/  @P0 SHF.L.U32 R2, R8, 0x1f, RZ ;  /* 0x0000001f08020819 */ /* 0x000fe400000006ff */
[----:B------:R-:W-:Y:S01]  /*39e0*/  SHF.L.U32 R0, R11, 0x1f, RZ ;  /* 0x0000001f0b007819 */ /* 0x000fe200000006ff */
[----:B------:R-:W-:Y:S01]  /*39f0*/  @!PT LDS RZ, [RZ] ;  /* 0x00000000fffff984 */ /* 0x000fe20000000800 */
[----:B------:R-:W-:Y:S01]  /*3a00*/  @!PT LDS RZ, [RZ] ;  /* 0x00000000fffff984 */ /* 0x000fe20000000800 */
[----:B------:R-:W-:Y:S01]  /*3a10*/  @!PT LDS RZ, [RZ] ;  /* 0x00000000fffff984 */ /* 0x000fe20000000800 */
[----:B------:R-:W-:Y:S01]  /*3a20*/  @!PT LDS RZ, [RZ] ;  /* 0x00000000fffff984 */ /* 0x000fe20000000800 */
[----:B------:R2:W-:Y:S06]  /*3a30*/  MEMBAR.ALL.CTA ;  /* 0x0000000000007992 */ /* 0x0005ec0000008000 */
[----:B--2---:R-:W2:Y:S02]  /*3a40*/  FENCE.VIEW.ASYNC.S ;  /* 0x00000000000073c6 */ /* 0x004ea40000000000 */
[----:B--2---:R2:W-:Y:S01]  /*3a50*/  SYNCS.ARRIVE.TRANS64.RED.A1T0 RZ, [R3+URZ], RZ ;  /* 0x000000ff03ff79a7 */ /* 0x0045e200081004ff */
[----:B------:R2:W3:Y:S01]  /*3a60*/  @P0 SYNCS.PHASECHK.TRANS64.TRYWAIT P2, [UR4], R2 ;  /* 0x00000002ff0005a7 */ /* 0x0004e20008041104 */
[----:B------:R-:W-:Y:S01]  /*3a70*/  ULEA.HI UR4, UR30, UR30, URZ, 0x1 ;  /* 0x0000001e1e047291 */ /* 0x000fe2000f8f08ff */
[----:B-1----:R-:W-:-:S03]  /*3a80*/  LOP3.LUT P1, RZ, R6, 0x1, RZ, 0xc0, !PT ;  /* 0x0000000106ff7812 */ /* 0x002fc6000782c0ff */
[----:B------:R-:W-:Y:S02]  /*3a90*/  USHF.L.U32 UR11, UR4, 0x6, URZ ;  /* 0x00000006040b7899 */ /* 0x000fe400080006ff */
[----:B------:R-:W-:Y:S02]  /*3aa0*/  ULOP3.LUT UR4, UR4, 0xffe, URZ, 0xc0, !UPT ;  /* 0x00000ffe04047892 */ /* 0x000fe4000f8ec0ff */
[----:B------:R-:W-:Y:S02]  /*3ab0*/  ULOP3.LUT UR11, UR11, 0xffffff80, URZ, 0xc0, !UPT ;  /* 0xffffff800b0b7892 */ /* 0x000fe4000f8ec0ff */
[----:B------:R-:W-:Y:S02]  /*3ac0*/  UIADD3 UR4, UPT, UPT, -UR4, UR30, URZ ;  /* 0x0000001e04047290 */ /* 0x000fe4000fffe1ff */
[----:B------:R-:W-:Y:S01]  /*3ad0*/  UIADD3 UR11, UPT, UPT, UR42, UR11, URZ ;  /* 0x0000000b2a0b7290 */ /* 0x000fe2000fffe0ff */
[----:B------:R-:W1:Y:S03]  /*3ae0*/  SYNCS.PHASECHK.TRANS64.TRYWAIT P0, [UR31+0x110], R0 ;  /* 0x00011000ff0075a7 */ /* 0x000e66000800111f */
[----:B------:R-:W-:Y:S01]  /*3af0*/  ULEA UR11, UR4, UR11, 0x14 ;  /* 0x0000000b040b7291 */ /* 0x000fe2000f8ea0ff */
[----:B-123--:R-:W-:Y:S11]  /*3b00*/  @!P0 BRA `(.L_x_66) ;  /* 0x0000005800708947 */ /* 0x00eff60003800000 */
.L_x_168:
[----:B------:R-:W-:Y:S01]  /*3b10*/  IADD3 R10, PT, PT, R10, 0x1, RZ ;  /* 0x000000010a0a7810 */ /* 0x000fe20007ffe0ff */
[----:B------:R-:W-:Y:S06]  /*3b20*/  BRA.U !UP4, `(.L_x_67) ;  /* 0x000000010cc07547 */ /* 0x000fec000b800000 */
[----:B------:R-:W-:Y:S01]  /*3b30*/  UPLOP3.LUT UP2, UPT, UPT, UPT, UPT, 0x40, 0x4 ;  /* 0x000000000004789c */ /* 0x000fe20003f4e870 */
[----:B------:R-:W-:Y:S01]  /*3b40*/  UMOV UR23, UR41 ;  /* 0x0000002900177c82 */ /* 0x000fe20008000000 */
[----:B------:R-:W-:Y:S01]  /*3b50*/  UMOV UR22, UR40 ;  /* 0x0000002800167c82 */ /* 0x000fe20008000000 */
[----:B------:R-:W-:-:S08]  /*3b60*/  UMOV UR10, UR24 ;  /* 0x00000018000a7c82 */ /* 0x000fd00008000000 */
.L_x_70:
[----:B------:R-:W-:Y:S02]  /*3b70*/  UIADD3 UR23, UPT, UPT, UR23, 0x1, URZ ;  /* 0x0000000117177890 */ /* 0x000fe4000fffe0ff */
[----:B--2---:R-:W-:Y:S02]  /*3b80*/  ULEA UR5, UR10, UR26, 0x3 ;  /* 0x0000001a0a057291 */ /* 0x004fe4000f8e18ff */
[----:B------:R-:W-:Y:S01]  /*3b90*/  UISETP.NE.AND UP3, UPT, UR23, URZ, UPT ;  /* 0x000000ff1700728c */ /* 0x000fe2000bf65270 */
[----:B---3--:R-:W-:Y:S10]  /*3ba0*/  @P2 BRA `(.L_x_68) ;  /* 0x00000000000c2947 */ /* 0x008ff40003800000 */
[----:B-1----:R-:W-:Y:S04]  /*3bb0*/  SHF.L.U32 R3, R8, 0x1f, RZ ;  /* 0x0000001f08037819 */ /* 0x002fe800000006ff */
[----:B------:R-:W1:Y:S02]  /*3bc0*/  SYNCS.PHASECHK.TRANS64.TRYWAIT P0, [UR5], R3 ;  /* 0x00000003ff0075a7 */ /* 0x000e640008001105 */
[----:B-1----:R-:W-:Y:S05]  /*3bd0*/  @!P0 BRA `(.L_x_69) ;  /* 0x0000005800548947 */ /* 0x002fea0003800000 */
.L_x_68:
[----:B------:R-:W-:Y:S01]  /*3be0*/  UISETP.NE.AND UP0, UPT, UR22, 0x1, UPT ;  /* 0x000000011600788c */ /* 0x000fe2000bf05270 */
[----:B------:R-:W-:Y:S01]  /*3bf0*/  PLOP3.LUT P2, PT, PT, PT, PT, 0x80, 0x8 ;  /* 0x000000000008781c */ /* 0x000fe20003f4f070 */
[----:B------:R-:W-:Y:S02]  /*3c00*/  UIADD3 UR4, UPT, UPT, UR10, 0x1, URZ ;  /* 0x000000010a047890 */ /* 0x000fe4000fffe0ff */
[----:B------:R-:W-:Y:S02]  /*3c10*/  UIADD3 UR25, UPT, UPT, UR5, 0x40, URZ ;  /* 0x0000004005197890 */ /* 0x000fe4000fffe0ff */
[----:B------:R-:W-:Y:S01]  /*3c20*/  UISETP.NE.AND UP1, UPT, UR4, 0x8, UPT ;  /* 0x000000080400788c */ /* 0x000fe2000bf25270 */
[----:B------:R-:W-:Y:S01]  /*3c30*/  PLOP3.LUT P0, PT, PT, PT, UP0, 0x80, 0x8 ;  /* 0x000000000008781c */ /* 0x000fe20003f0f008 */
[----:B------:R-:W-:Y:S02]  /*3c40*/  UIADD3 UR22, UPT, UPT, UR22, -0x1, URZ ;  /* 0xffffffff16167890 */ /* 0x000fe4000fffe0ff */
[----:B------:R-:W-:Y:S02]  /*3c50*/  USEL UR6, URZ, 0x1, UP1 ;  /* 0x00000001ff067887 */ /* 0x000fe40008800000 */
[----:B------:R-:W-:Y:S01]  /*3c60*/  USEL UR24, UR4, URZ, UP1 ;  /* 0x000000ff04187287 */ /* 0x000fe20008800000 */
[----:B------:R-:W-:Y:S01]  /*3c70*/  UMOV UR7, 0x40004040 ;  /* 0x4000404000077882 */ /* 0x000fe20000000000 */
[----:B------:R-:W-:Y:S02]  /*3c80*/  UMOV UR5, 0x40004040 ;  /* 0x4000404000057882 */ /* 0x000fe40000000000 */
[----:B------:R-:W-:Y:S01]  /*3c90*/  @UP0 ULEA UR4, UR24, UR26, 0x3 ;  /* 0x0000001a18040291 */ /* 0x000fe2000f8e18ff */
[----:B------:R-:W-:Y:S01]  /*3ca0*/  LOP3.LUT R8, R8, UR6, RZ, 0x3c, !PT ;  /* 0x0000000608087c12 */ /* 0x000fe2000f8e3cff */
[----:B------:R-:W-:Y:S01]  /*3cb0*/  ULEA UR6, UR10, UR29, 0xa ;  /* 0x0000001d0a067291 */ /* 0x000fe2000f8e50ff */
[----:B------:R-:W-:Y:S02]  /*3cc0*/  UMOV UR21, 0x40004040 ;  /* 0x4000404000157882 */ /* 0x000fe40000000000 */
[----:B-1----:R-:W-:Y:S01]  /*3cd0*/  @P0 SHF.L.U32 R0, R8, 0x1f, RZ ;  /* 0x0000001f08000819 */ /* 0x002fe200000006ff */
[----:B------:R-:W-:Y:S02]  /*3ce0*/  UIADD3 UR20, UPT, UPT, UR6, 0x2, URZ ;  /* 0x0000000206147890 */ /* 0x000fe4000fffe0ff */
[----:B------:R-:W-:Y:S01]  /*3cf0*/  UIADD3 UR16, UPT, UPT, UR6, 0x4, URZ ;  /* 0x0000000406107890 */ /* 0x000fe2000fffe0ff */
[----:B------:R2:W3:Y:S01]  /*3d00*/  @P0 SYNCS.PHASECHK.TRANS64.TRYWAIT P2, [UR4], R0 ;  /* 0x00000000ff0005a7 */ /* 0x0004e20008041104 */
[----:B------:R-:W-:Y:S02]  /*3d10*/  ULEA UR4, UR10, UR28, 0x9 ;  /* 0x0000001c0a047291 */ /* 0x000fe4000f8e48ff */
[----:B------:R-:W-:Y:S02]  /*3d20*/  UIADD3 UR12, UPT, UPT, UR6, 0x6, URZ ;  /* 0x00000006060c7890 */ /* 0x000fe4000fffe0ff */
[----:B------:R-:W-:Y:S02]  /*3d30*/  UIADD3 UR18, UPT, UPT, UR4, 0x2, URZ ;  /* 0x0000000204127890 */ /* 0x000fe4000fffe0ff */
[----:B------:R-:W-:Y:S02]  /*3d40*/  UIADD3 UR14, UPT, UPT, UR4, 0x4, URZ ;  /* 0x00000004040e7890 */ /* 0x000fe4000fffe0ff */
[----:B------:R-:W-:Y:S01]  /*3d50*/  UIADD3 UR8, UPT, UPT, UR4, 0x6, URZ ;  /* 0x0000000604087890 */ /* 0x000fe2000fffe0ff */
[----:B------:R2:W-:Y:S01]  /*3d60*/  UTCHMMA gdesc[UR4], gdesc[UR6], tmem[UR11], tmem[UR38], idesc[UR39], UP2 ;  /* 0x00ff2606040075ea */ /* 0x0005e2000900000b */
[----:B------:R-:W-:Y:S01]  /*3d70*/  UPLOP3.LUT UP2, UPT, UPT, UPT, UPT, 0x80, 0x8 ;  /* 0x000000000008789c */ /* 0x000fe20003f4f070 */
[----:B------:R-:W-:Y:S01]  /*3d80*/  UMOV UR19, 0x40004040 ;  /* 0x4000404000137882 */ /* 0x000fe20000000000 */
[----:B------:R-:W-:Y:S01]  /*3d90*/  UMOV UR17, 0x40004040 ;  /* 0x4000404000117882 */ /* 0x000fe20000000000 */
[----:B------:R2:W-:Y:S01]  /*3da0*/  UTCHMMA gdesc[UR18], gdesc[UR20], tmem[UR11], tmem[UR36], idesc[UR37], UPT ;  /* 0x00ff2414120075ea */ /* 0x0005e2000b80000b */
[----:B------:R-:W-:Y:S01]  /*3db0*/  UMOV UR15, 0x40004040 ;  /* 0x40004040000f7882 */ /* 0x000fe20000000000 */
[----:B------:R-:W-:Y:S01]  /*3dc0*/  UMOV UR13, 0x40004040 ;  /* 0x40004040000d7882 */ /* 0x000fe20000000000 */
[----:B------:R-:W-:Y:S01]  /*3dd0*/  UMOV UR9, 0x40004040 ;  /* 0x4000404000097882 */ /* 0x000fe20000000000 */
[----:B------:R2:W-:Y:S01]  /*3de0*/  UTCHMMA gdesc[UR14], gdesc[UR16], tmem[UR11], tmem[UR34], idesc[UR35], UPT ;  /* 0x00ff22100e0075ea */ /* 0x0005e2000b80000b */
[----:B------:R2:W-:Y:S01]  /*3df0*/  UTCHMMA gdesc[UR8], gdesc[UR12], tmem[UR11], tmem[UR32], idesc[UR33], UPT ;  /* 0x00ff200c080075ea */ /* 0x0005e2000b80000b */
[----:B------:R2:W-:Y:S01]  /*3e00*/  UTCBAR.MULTICAST [UR25], URZ, UR27 ;  /* 0x000000ff190073e9 */ /* 0x0005e2000800081b */
[----:B------:R-:W-:Y:S01]  /*3e10*/  UMOV UR10, UR24 ;  /* 0x00000018000a7c82 */ /* 0x000fe20008000000 */
[----:B------:R-:W-:Y:S05]  /*3e20*/  BRA.U UP3, `(.L_x_70) ;  /* 0xfffffffd03507547 */ /* 0x000fea000b83ffff */
.L_x_67:
[----:B--2---:R-:W-:Y:S01]  /*3e30*/  UIADD3 UR4, UPT, UPT, UR30, 0x1, URZ ;  /* 0x000000011e047890 */ /* 0x004fe2000fffe0ff */
[C---:B------:R-:W-:Y:S01]  /*3e40*/  ISETP.NE.AND P0, PT, R10.reuse, 0x2, PT ;  /* 0x000000020a00780c */ /* 0x040fe20003f05270 */
[----:B------:R-:W-:Y:S02]  /*3e50*/  UIADD3 UR5, UPT, UPT, UR31, 0xf0, URZ ;  /* 0x000000f01f057890 */ /* 0x000fe4000fffe0ff */
[----:B------:R-:W-:Y:S01]  /*3e60*/  UISETP.NE.AND UP0, UPT, UR4, 0x4, UPT ;  /* 0x000000040400788c */ /* 0x000fe2000bf05270 */
[----:B-1----:R-:W-:Y:S02]  /*3e70*/  SEL R0, RZ, 0x1, P0 ;  /* 0x00000001ff007807 */ /* 0x002fe40000000000 */
[----:B------:R-:W-:Y:S01]  /*3e80*/  SEL R10, R10, RZ, P0 ;  /* 0x000000ff0a0a7207 */ /* 0x000fe20000000000 */
[----:B------:R-:W-:Y:S01]  /*3e90*/  USEL UR6, URZ, 0x1, UP0 ;  /* 0x00000001ff067887 */ /* 0x000fe20008000000 */
[----:B------:R-:W-:Y:S01]  /*3ea0*/  LOP3.LUT R9, R9, R0, RZ, 0x3c, !PT ;  /* 0x0000000009097212 */ /* 0x000fe200078e3cff */
[----:B------:R-:W-:Y:S01]  /*3eb0*/  USEL UR30, UR4, URZ, UP0 ;  /* 0x000000ff041e7287 */ /* 0x000fe20008000000 */
[----:B------:R1:W-:Y:S03]  /*3ec0*/  UTCBAR [UR5], URZ ;  /* 0x000000ff050073e9 */ /* 0x0003e600080000ff */
[----:B------:R-:W-:Y:S01]  /*3ed0*/  LOP3.LUT R11, R11, UR6, RZ, 0x3c, !PT ;  /* 0x000000060b0b7c12 */ /* 0x000fe2000f8e3cff */
[----:B------:R-:W-:Y:S07]  /*3ee0*/  @P1 BRA `(.L_x_71) ;  /* 0xfffffff800881947 */ /* 0x000fee000383ffff */
[----:B------:R-:W2:Y:S01]  /*3ef0*/  S2UR UR8, SR_CgaCtaId ;  /* 0x00000000000879c3 */ /* 0x000ea20000008800 */
[----:B------:R-:W-:Y:S01]  /*3f00*/  ELECT P0, URZ, PT ;  /* 0x0000000000ff782f */ /* 0x000fe20003800000 */
[----:B------:R-:W-:Y:S01]  /*3f10*/  IMAD.MOV.U32 R0, RZ, RZ, 0x1 ;  /* 0x00000001ff007424 */ /* 0x000fe200078e00ff */
[----:B------:R-:W-:Y:S01]  /*3f20*/  UIADD3 UR26, UPT, UPT, UR26, 0x110, URZ ;  /* 0x000001101a1a7890 */ /* 0x000fe2000fffe0ff */
[----:B------:R-:W-:Y:S01]  /*3f30*/  SHF.L.U32 R3, R11, 0x1f, RZ ;  /* 0x0000001f0b037819 */ /* 0x000fe200000006ff */
[----:B------:R-:W-:-:S03]  /*3f40*/  UMOV UR4, 0x40 ;  /* 0x0000004000047882 */ /* 0x000fc60000000000 */
[----:B------:R-:W-:Y:S01]  /*3f50*/  UVIRTCOUNT.DEALLOC.SMPOOL 0x80 ;  /* 0x000000800000784c */ /* 0x000fe20000000000 */
[----:B--2---:R-:W-:Y:S02]  /*3f60*/  ULEA UR8, UR8, UR4, 0x18 ;  /* 0x0000000408087291 */ /* 0x004fe4000f8ec0ff */
[----:B------:R-:W-:-:S07]  /*3f70*/  ULEA UR4, UR30, UR26, 0x3 ;  /* 0x0000001a1e047291 */ /* 0x000fce000f8e18ff */
[----:B------:R2:W-:Y:S02]  /*3f80*/  @P0 STS.U8 [UR8+0x1c], R0 ;  /* 0x00001c00ff000988 */ /* 0x0005e40008000008 */
[----:B------:R-:W4:Y:S02]  /*3f90*/  SYNCS.PHASECHK.TRANS64.TRYWAIT P0, [UR4], R3 ;  /* 0x00000003ff0075a7 */ /* 0x000f240008001104 */
[----:B--2-4-:R-:W-:Y:S05]  /*3fa0*/  @!P0 BRA `(.L_x_72) ;  /* 0x0000005400788947 */ /* 0x014fea0003800000 */
.L_x_171:
[----:B------:R-:W-:-:S04]  /*3fb0*/  UIADD3 UR4, UPT, UPT, UR30, 0x1, URZ ;  /* 0x000000011e047890 */ /* 0x000fc8000fffe0ff */
[----:B------:R-:W-:-:S04]  /*3fc0*/  UISETP.NE.AND UP0, UPT, UR4, 0x4, UPT ;  /* 0x000000040400788c */ /* 0x000fc8000bf05270 */
[----:B------:R-:W-:Y:S02]  /*3fd0*/  USEL UR6, URZ, 0x1, UP0 ;  /* 0x00000001ff067887 */ /* 0x000fe40008000000 */
[----:B------:R-:W-:-:S04]  /*3fe0*/  USEL UR4, UR4, URZ, UP0 ;  /* 0x000000ff04047287 */ /* 0x000fc80008000000 */
[----:B-1----:R-:W-:Y:S01]  /*3ff0*/  ULEA UR5, UR4, UR26, 0x3 ;  /* 0x0000001a04057291 */ /* 0x002fe2000f8e18ff */
[----:B------:R-:W-:-:S04]  /*4000*/  LOP3.LUT R2, R11, UR6, RZ, 0x3c, !PT ;  /* 0x000000060b027c12 */ /* 0x000fc8000f8e3cff */
[----:B--2---:R-:W-:-:S04]  /*4010*/  SHF.L.U32 R3, R2, 0x1f, RZ ;  /* 0x0000001f02037819 */ /* 0x004fc800000006ff */
[----:B------:R-:W1:Y:S02]  /*4020*/  SYNCS.PHASECHK.TRANS64.TRYWAIT P0, [UR5], R3 ;  /* 0x00000003ff0075a7 */ /* 0x000e640008001105 */
[----:B-1----:R-:W-:Y:S05]  /*4030*/  @!P0 BRA `(.L_x_73) ;  /* 0x00000054006c8947 */ /* 0x002fea0003800000 */
.L_x_173:
        /* <DEDUP_REMOVED lines=9> */
.L_x_175:
[----:B------:R-:W-:-:S04]  /*40d0*/  UIADD3 UR4, UPT, UPT, UR4, 0x1, URZ ;  /* 0x0000000104047890 */ /* 0x000fc8000fffe0ff */
[----:B------:R-:W-:-:S04]  /*40e0*/  UISETP.NE.AND UP0, UPT, UR4, 0x4, UPT ;  /* 0x000000040400788c */ /* 0x000fc8000bf05270 */
[----:B------:R-:W-:Y:S02]  /*40f0*/  USEL UR5, URZ, 0x1, UP0 ;  /* 0x00000001ff057887 */ /* 0x000fe40008000000 */
[----:B------:R-:W-:-:S04]  /*4100*/  USEL UR4, UR4, URZ, UP0 ;  /* 0x000000ff04047287 */ /* 0x000fc80008000000 */
[----:B------:R-:W-:Y:S01]  /*4110*/  ULEA UR4, UR4, UR26, 0x3 ;  /* 0x0000001a04047291 */ /* 0x000fe2000f8e18ff */
[----:B-1----:R-:W-:-:S04]  /*4120*/  LOP3.LUT R3, R2, UR5, RZ, 0x3c, !PT ;  /* 0x0000000502037c12 */ /* 0x002fc8000f8e3cff */
[----:B------:R-:W-:-:S04]  /*4130*/  SHF.L.U32 R3, R3, 0x1f, RZ ;  /* 0x0000001f03037819 */ /* 0x000fc800000006ff */
[----:B------:R-:W1:Y:S02]  /*4140*/  SYNCS.PHASECHK.TRANS64.TRYWAIT P0, [UR4], R3 ;  /* 0x00000003ff0075a7 */ /* 0x000e640008001104 */
[----:B-1----:R-:W-:Y:S05]  /*4150*/  @!P0 BRA `(.L_x_75) ;  /* 0x0000005400548947 */ /* 0x002fea0003800000 */
.L_x_177:
[----:B------:R-:W-:Y:S01]  /*4160*/  NOP ;  /* 0x0000000000007918 */ /* 0x000fe20000000000 */
[----:B-1----:R-:W1:Y:S01]  /*4170*/  LDS R0, [UR8+0x14] ;  /* 0x00001408ff007984 */ /* 0x002e620008000800 */
[----:B------:R-:W-:Y:S01]  /*4180*/  ULOP3.LUT UR4, UR42, 0xffff, URZ, 0xc0, !UPT ;  /* 0x0000ffff2a047892 */ /* 0x000fe2000f8ec0ff */
[----:B------:R-:W-:Y:S01]  /*4190*/  UMOV UR5, 0xffff ;  /* 0x0000ffff00057882 */ /* 0x000fe20000000000 */
[----:B------:R-:W-:Y:S02]  /*41a0*/  UMOV UR6, 0x1 ;  /* 0x0000000100067882 */ /* 0x000fe40000000000 */
[----:B------:R-:W-:-:S04]  /*41b0*/  USHF.R.U32.HI UR4, URZ, 0x5, UR4 ;  /* 0x00000005ff047899 */ /* 0x000fc80008011604 */
[----:B------:R-:W-:Y:S02]  /*41c0*/  USHF.L.U32 UR5, UR5, UR4, URZ ;  /* 0x0000000405057299 */ /* 0x000fe400080006ff */
[----:B------:R-:W-:-:S04]  /*41d0*/  USHF.L.U32 UR4, UR6, UR4, URZ ;  /* 0x0000000406047299 */ /* 0x000fc800080006ff */
[----:B-1----:R-:W-:-:S04]  /*41e0*/  LOP3.LUT R0, R0, UR5, RZ, 0xc0, !PT ;  /* 0x0000000500007c12 */ /* 0x002fc8000f8ec0ff */
[----:B------:R-:W-:-:S13]  /*41f0*/  ISETP.NE.AND P0, PT, R0, UR5, PT ;  /* 0x0000000500007c0c */ /* 0x000fda000bf05270 */
[----:B------:R-:W-:Y:S05]  /*4200*/  @P0 BRA `(.L_x_76) ;  /* 0x0000000000580947 */ /* 0x000fea0003800000 */
[----:B------:R-:W1:Y:S02]  /*4210*/  LDS R0, [UR8+0x18] ;  /* 0x00001808ff007984 */ /* 0x000e640008000800 */
[----:B-1----:R-:W-:-:S04]  /*4220*/  LOP3.LUT R0, R0, UR4, RZ, 0xc0, !PT ;  /* 0x0000000400007c12 */ /* 0x002fc8000f8ec0ff */
[----:B------:R-:W-:-:S13]  /*4230*/  ISETP.NE.AND P0, PT, R0, UR4, PT ;  /* 0x0000000400007c0c */ /* 0x000fda000bf05270 */
[----:B------:R-:W-:Y:S05]  /*4240*/  @P0 BRA `(.L_x_77) ;  /* 0x00000000003c0947 */ /* 0x000fea0003800000 */
[----:B------:R-:W1:Y:S01]  /*4250*/  S2R R2, SR_LANEID ;  /* 0x0000000000027919 */ /* 0x000e620000000000 */
[----:B------:R-:W-:Y:S01]  /*4260*/  ULOP3.LUT UR5, URZ, UR5, URZ, 0x33, !UPT ;  /* 0x00000005ff057292 */ /* 0x000fe2000f8e33ff */
[----:B------:R-:W-:Y:S01]  /*4270*/  LOP3.LUT R4, RZ, UR4, RZ, 0x33, !PT ;  /* 0x00000004ff047c12 */ /* 0x000fe2000f8e33ff */
[----:B------:R-:W-:Y:S02]  /*4280*/  VOTEU.ANY UR4, UPT, PT ;  /* 0x0000000000047886 */ /* 0x000fe400038e0100 */
[----:B------:R-:W-:Y:S01]  /*4290*/  UFLO.U32 UR4, UR4 ;  /* 0x00000004000472bd */ /* 0x000fe200080e0000 */
[----:B------:R-:W2:Y:S01]  /*42a0*/  REDUX UR6, R4 ;  /* 0x00000000040673c4 */ /* 0x000ea20000000000 */
[----:B------:R-:W-:-:S06]  /*42b0*/  IMAD.U32 R0, RZ, RZ, UR5 ;  /* 0x00000005ff007e24 */ /* 0x000fcc000f8e00ff */
[----:B------:R4:W-:Y:S01]  /*42c0*/  UTCATOMSWS.AND URZ, UR5 ;  /* 0x0000000500ff79e3 */ /* 0x0009e20008000000 */
[----:B------:R-:W3:Y:S01]  /*42d0*/  REDUX UR7, R0 ;  /* 0x00000000000773c4 */ /* 0x000ee20000000000 */
[----:B-1----:R-:W-:Y:S01]  /*42e0*/  ISETP.EQ.U32.AND P0, PT, R2, UR4, PT ;  /* 0x0000000402007c0c */ /* 0x002fe2000bf02070 */
[----:B--2---:R-:W-:Y:S01]  /*42f0*/  IMAD.U32 R2, RZ, RZ, UR6 ;  /* 0x00000006ff027e24 */ /* 0x004fe2000f8e00ff */
[----:B---3--:R-:W-:-:S11]  /*4300*/  MOV R3, UR7 ;  /* 0x0000000700037c02 */ /* 0x008fd60008000f00 */
[----:B------:R4:W-:Y:S04]  /*4310*/  @P0 ATOMS.AND RZ, [UR8+0x14], R3 ;  /* 0x00001403ffff098c */ /* 0x0009e8000a800008 */
[----:B------:R4:W-:Y:S01]  /*4320*/  @P0 ATOMS.AND RZ, [UR8+0x18], R2 ;  /* 0x00001802ffff098c */ /* 0x0009e2000a800008 */
[----:B------:R-:W-:Y:S05]  /*4330*/  BRA `(.L_x_78) ;  /* 0x0000000000147947 */ /* 0x000fea0003800000 */
.L_x_77:
[----:B------:R-:W-:Y:S02]  /*4340*/  MOV R2, 0x4360 ;  /* 0x0000436000027802 */ /* 0x000fe40000000f00 */
[----:B---3-5:R-:W-:Y:S05]  /*4350*/  CALL.REL.NOINC `($__internal_0_$__cuda_sm10x_tcgen05_guardrail_trap_col_being_dealloced_not_returned_by_alloc) ;  /* 0x00000058003c7944 */ /* 0x028fea0003c00000 */
[----:B------:R-:W-:Y:S05]  /*4360*/  BRA `(.L_x_78) ;  /* 0x0000000000087947 */ /* 0x000fea0003800000 */
.L_x_76:
[----:B------:R-:W-:Y:S02]  /*4370*/  MOV R2, 0x4390 ;  /* 0x0000439000027802 */ /* 0x000fe40000000f00 */
[----:B---3-5:R-:W-:Y:S05]  /*4380*/  CALL.REL.NOINC `($__internal_2_$__cuda_sm10x_tcgen05_guardrail_trap_unallocated_columns_being_dealloced) ;  /* 0x0000005800487944 */ /* 0x028fea0003c00000 */
.L_x_78:
[----:B------:R-:W-:Y:S01]  /*4390*/  NOP ;  /* 0x0000000000007918 */ /* 0x000fe20000000000 */
[----:B----4-:R-:W-:Y:S05]  /*43a0*/  EXIT ;  /* 0x000000000000794d */ /* 0x010fea0003800000 */
.L_x_60:
[----:B------:R-:W-:-:S09]  /*43b0*/  UISETP.NE.OR UP0, UPT, UR17, 0x3, !UP5 ;  /* 0x000000031100788c */ /* 0x000fd2000ef05670 */
[----:B------:R-:W-:Y:S05]  /*43c0*/  BRA.U UP0, `(.L_x_79) ;  /* 0x00000011005c7547 */ /* 0x000fea000b800000 */
[----:B------:R-:W2:Y:S01]  /*43d0*/  S2UR UR10, SR_CgaCtaId ;  /* 0x00000000000a79c3 */ /* 0x000ea20000008800 */
[----:B------:R-:W3:Y:S01]  /*43e0*/  LDCU UR31, c[0x0][0x370] ;  /* 0x00006e00ff1f77ac */ /* 0x000ee20008000800 */
[----:B------:R-:W-:Y:S02]  /*43f0*/  HFMA2 R13, -RZ, RZ, 0, 0 ;  /* 0x00000000ff0d7431 */ /* 0x000fe400000001ff */
[----:B------:R-:W-:Y:S01]  /*4400*/  IMAD.MOV.U32 R15, RZ, RZ, 0x1 ;  /* 0x00000001ff0f7424 */ /* 0x000fe200078e00ff */
[----:B------:R-:W-:Y:S01]  /*4410*/  MOV R7, 0x2000 ;  /* 0x0000200000077802 */ /* 0x000fe20000000f00 */
[----:B------:R-:W3:Y:S01]  /*4420*/  LDCU.128 UR44, c[0x0][0xb10] ;  /* 0x00016200ff2c77ac */ /* 0x000ee20008000c00 */
[----:B------:R-:W-:Y:S01]  /*4430*/  IMAD.MOV.U32 R14, RZ, RZ, RZ ;  /* 0x000000ffff0e7224 */ /* 0x000fe200078e00ff */
[----:B------:R-:W4:Y:S01]  /*4440*/  LDC.64 R16, c[0x0][0x348] ;  /* 0x0000d200ff107b82 */ /* 0x000f220000000a00 */
[----:B------:R-:W1:Y:S01]  /*4450*/  LDCU UR30, c[0x0][0x374] ;  /* 0x00006e80ff1e77ac */ /* 0x000e620008000800 */
[----:B------:R-:W2:Y:S06]  /*4460*/  LDCU UR15, c[0x0][0xb0c] ;  /* 0x00016180ff0f77ac */ /* 0x000eac0008000800 */
[----:B------:R-:W4:Y:S01]  /*4470*/  LDC.64 R2, c[0x0][0x888] ;  /* 0x00022200ff027b82 */ /* 0x000f220000000a00 */
[----:B------:R-:W4:Y:S01]  /*4480*/  LDCU UR49, c[0x0][0xb20] ;  /* 0x00016400ff3177ac */ /* 0x000f220008000800 */
[----:B------:R-:W4:Y:S06]  /*4490*/  LDCU UR4, c[0x0][0xb30] ;  /* 0x00016600ff0477ac */ /* 0x000f2c0008000800 */
[----:B------:R-:W4:Y:S01]  /*44a0*/  LDC.64 R4, c[0x0][0x890] ;  /* 0x00022400ff047b82 */ /* 0x000f220000000a00 */
[----:B------:R-:W-:Y:S01]  /*44b0*/  UMOV UR21, 0x400 ;  /* 0x0000040000157882 */ /* 0x000fe20000000000 */
[----:B---3--:R-:W-:-:S02]  /*44c0*/  UIMAD.WIDE.U32 UR6, UR31, UR44, URZ ;  /* 0x0000002c1f0672a5 */ /* 0x008fc4000f8e00ff */
[----:B-1----:R-:W-:Y:S02]  /*44d0*/  UIMAD.WIDE.U32 UR8, UR30, UR47, URZ ;  /* 0x0000002f1e0872a5 */ /* 0x002fe4000f8e00ff */
[----:B--2---:R-:W-:Y:S02]  /*44e0*/  ULEA UR21, UR10, UR21, 0x18 ;  /* 0x000000150a157291 */ /* 0x004fe4000f8ec0ff */
[----:B------:R-:W-:Y:S02]  /*44f0*/  UPLOP3.LUT UP3, UPT, UPT, UPT, UPT, 0x40, 0x4 ;  /* 0x000000000004789c */ /* 0x000fe40003f6e870 */
[----:B------:R-:W-:Y:S02]  /*4500*/  UIADD3 UR37, UPT, UPT, UR21, 0x98, URZ ;  /* 0x0000009815257890 */ /* 0x000fe4000fffe0ff */
[----:B------:R-:W-:Y:S02]  /*4510*/  UIADD3 UR33, UPT, UPT, UR21, 0x80, URZ ;  /* 0x0000008015217890 */ /* 0x000fe4000fffe0ff */
[----:B------:R-:W-:-:S02]  /*4520*/  UIADD3 UR25, UPT, UPT, UR21, 0x88, URZ ;  /* 0x0000008815197890 */ /* 0x000fc4000fffe0ff */
[----:B------:R-:W-:Y:S01]  /*4530*/  UIADD3 UR17, UPT, UPT, UR21, 0x90, URZ ;  /* 0x0000009015117890 */ /* 0x000fe2000fffe0ff */
[----:B------:R-:W-:Y:S01]  /*4540*/  UMOV UR6, UR7 ;  /* 0x0000000700067c82 */ /* 0x000fe20008000000 */
[----:B------:R-:W-:Y:S01]  /*4550*/  UMOV UR41, UR9 ;  /* 0x0000000900297c82 */ /* 0x000fe20008000000 */
[----:B------:R-:W-:Y:S02]  /*4560*/  UISETP.GE.AND UP0, UPT, UR42, 0x1, UPT ;  /* 0x000000012a00788c */ /* 0x000fe4000bf06270 */
[----:B------:R-:W-:Y:S01]  /*4570*/  UISETP.NE.AND UP4, UPT, UR42, 0x1, UPT ;  /* 0x000000012a00788c */ /* 0x000fe2000bf85270 */
[----:B------:R-:W1:Y:S01]  /*4580*/  LDCU.64 UR22, c[0x0][0xb28] ;  /* 0x00016500ff1677ac */ /* 0x000e620008000a00 */
[----:B------:R-:W-:Y:S02]  /*4590*/  UISETP.NE.AND UP6, UPT, UR15, 0x1, UPT ;  /* 0x000000010f00788c */ /* 0x000fe4000bfc5270 */
[----:B------:R-:W-:Y:S02]  /*45a0*/  UISETP.NE.AND UP5, UPT, UR46, 0x1, UPT ;  /* 0x000000012e00788c */ /* 0x000fe4000bfa5270 */
[----:B------:R-:W-:-:S02]  /*45b0*/  UPRMT UR37, UR10, 0x654, UR37 ;  /* 0x000006540a257896 */ /* 0x000fc40008000025 */
[----:B------:R-:W-:Y:S02]  /*45c0*/  USHF.R.U32.HI UR43, URZ, UR45, UR6 ;  /* 0x0000002dff2b7299 */ /* 0x000fe40008011606 */
[----:B------:R-:W-:Y:S02]  /*45d0*/  UPRMT UR40, UR10, 0x654, UR33 ;  /* 0x000006540a287896 */ /* 0x000fe40008000021 */
[----:B------:R-:W-:Y:S02]  /*45e0*/  UPRMT UR39, UR10, 0x654, UR25 ;  /* 0x000006540a277896 */ /* 0x000fe40008000019 */
[----:B------:R-:W-:Y:S02]  /*45f0*/  UPRMT UR38, UR10, 0x654, UR17 ;  /* 0x000006540a267896 */ /* 0x000fe40008000011 */
[----:B----4-:R-:W-:Y:S02]  /*4600*/  USHF.R.U32.HI UR41, URZ, UR49, UR41 ;  /* 0x00000031ff297299 */ /* 0x010fe40008011629 */
[----:B------:R-:W-:-:S11]  /*4610*/  UISETP.NE.AND UP2, UPT, UR4, 0x1, UPT ;  /* 0x000000010400788c */ /* 0x000fd6000bf45270 */
.L_x_90:
[C---:B------:R-:W-:Y:S02]  /*4620*/  LEA R12, R14.reuse, UR21, 0x3 ;  /* 0x000000150e0c7c11 */ /* 0x040fe4000f8e18ff */
[----:B------:R-:W-:Y:S02]  /*4630*/  SHF.L.U32 R9, R13, 0x1f, RZ ;  /* 0x0000001f0d097819 */ /* 0x000fe400000006ff */
[----:B------:R-:W-:Y:S02]  /*4640*/  LEA R10, R14, UR21, 0x4 ;  /* 0x000000150e0a7c11 */ /* 0x000fe4000f8e20ff */
[----:B--2---:R-:W2:Y:S02]  /*4650*/  SYNCS.PHASECHK.TRANS64.TRYWAIT P0, [R12+URZ+0xd0], R9 ;  /* 0x0000d0090c0075a7 */ /* 0x004ea400080011ff */
[----:B--2---:R-:W-:Y:S05]  /*4660*/  @!P0 BRA `(.L_x_80) ;  /* 0x0000005000288947 */ /* 0x004fea0003800000 */
.L_x_178:
[----:B--2---:R-:W2:Y:S01]  /*4670*/  LDS.128 R8, [R10+0x160] ;  /* 0x000160000a087984 */ /* 0x004ea20000000c00 */
[----:B------:R-:W-:Y:S01]  /*4680*/  UISETP.GE.AND UP0, UPT, UR42, 0x1, UPT ;  /* 0x000000012a00788c */ /* 0x000fe2000bf06270 */
[----:B------:R-:W-:Y:S01]  /*4690*/  @!PT LDS RZ, [RZ] ;  /* 0x00000000fffff984 */ /* 0x000fe20000000800 */
[----:B------:R-:W-:Y:S01]  /*46a0*/  @!PT LDS RZ, [RZ] ;  /* 0x00000000fffff984 */ /* 0x000fe20000000800 */
[----:B------:R-:W-:Y:S01]  /*46b0*/  @!PT LDS RZ, [RZ] ;  /* 0x00000000fffff984 */ /* 0x000fe20000000800 */
[----:B------:R-:W-:Y:S01]  /*46c0*/  @!PT LDS RZ, [RZ] ;  /* 0x00000000fffff984 */ /* 0x000fe20000000800 */
[----:B------:R3:W-:Y:S06]  /*46d0*/  MEMBAR.ALL.CTA ;  /* 0x0000000000007992 */ /* 0x0007ec0000008000 */
[----:B---3--:R-:W3:Y:S01]  /*46e0*/  FENCE.VIEW.ASYNC.S ;  /* 0x00000000000073c6 */ /* 0x008ee20000000000 */
[----:B--2---:R-:W-:Y:S11]  /*46f0*/  LOP3.LUT P0, RZ, R10, 0x1, RZ, 0xc0, !PT ;  /* 0x000000010aff7812 */ /* 0x004ff6000780c0ff */
[----:B------:R-:W-:Y:S02]  /*4700*/  @!UPT UIADD3 URZ, UPT, UPT, URZ, URZ, URZ ;  /* 0x000000fffffff290 */ /* 0x000fe4000fffe0ff */
[----:B---3--:R-:W-:Y:S01]  /*4710*/  VOTEU.ANY UP1, P0 ;  /* 0x0000000000ff7886 */ /* 0x008fe20000020100 */
[----:B------:R-:W-:Y:S11]  /*4720*/  PLOP3.LUT P0, PT, PT, PT, UP1, 0x80, 0x8 ;  /* 0x000000000008781c */ /* 0x000ff60003f0f018 */
[----:B------:R-:W-:Y:S02]  /*4730*/  @!UPT UIADD3 URZ, UPT, UPT, URZ, URZ, URZ ;  /* 0x000000fffffff290 */ /* 0x000fe4000fffe0ff */
[----:B------:R-:W-:Y:S02]  /*4740*/  @P0 SHF.R.U32.HI R0, RZ, 0x10, R9 ;  /* 0x00000010ff000819 */ /* 0x000fe40000011609 */
[----:B------:R-:W-:Y:S02]  /*4750*/  @P0 MOV R6, R8 ;  /* 0x0000000800060202 */ /* 0x000fe40000000f00 */
[----:B------:R-:W-:Y:S01]  /*4760*/  @P0 R2UR UR4, R0 ;  /* 0x00000000000402ca */ /* 0x000fe200000e0000 */
[----:B------:R-:W-:Y:S01]  /*4770*/  VIADD R0, R12, 0xe0 ;  /* 0x000000e00c007836 */ /* 0x000fe20000000000 */
[----:B------:R-:W-:Y:S02]  /*4780*/  @P0 LOP3.LUT R8, R9, 0xffff, RZ, 0xc0, !PT ;  /* 0x0000ffff09080812 */ /* 0x000fe400078ec0ff */
[----:B------:R-:W-:Y:S02]  /*4790*/  @P0 R2UR UR6, R6 ;  /* 0x00000000060602ca */ /* 0x000fe400000e0000 */
[----:B------:R-:W-:Y:S02]  /*47a0*/  PRMT R0, RZ, 0x654, R0 ;  /* 0x00000654ff007816 */ /* 0x000fe40000000000 */
[----:B------:R-:W-:Y:S02]  /*47b0*/  @P0 R2UR UR5, R8 ;  /* 0x00000000080502ca */ /* 0x000fe400000e0000 */
[----:B------:R2:W-:Y:S03]  /*47c0*/  SYNCS.ARRIVE.TRANS64.RED.A1T0 RZ, [R0+URZ], RZ ;  /* 0x000000ff00ff79a7 */ /* 0x0005e600081004ff */
[----:B------:R-:W-:Y:S04]  /*47d0*/  @UP1 UMOV UR29, UR4 ;  /* 0x00000004001d1c82 */ /* 0x000fe80008000000 */
[----:B------:R-:W-:Y:S04]  /*47e0*/  @UP1 UMOV UR14, UR6 ;  /* 0x00000006000e1c82 */ /* 0x000fe80008000000 */
[----:B------:R-:W-:Y:S01]  /*47f0*/  @UP1 UMOV UR13, UR5 ;  /* 0x00000005000d1c82 */ /* 0x000fe20008000000 */
[----:B------:R-:W-:Y:S05]  /*4800*/  BRA.U !UP0, `(.L_x_81) ;  /* 0x0000000108a47547 */ /* 0x000fea000b800000 */
[----:B------:R-:W-:Y:S02]  /*4810*/  UIMAD.WIDE.U32 UR18, UR13, UR47, URZ ;  /* 0x0000002f0d1272a5 */ /* 0x000fe4000f8e00ff */
[----:B------:R-:W-:Y:S02]  /*4820*/  UIMAD.WIDE.U32 UR26, UR14, UR44, URZ ;  /* 0x0000002c0e1a72a5 */ /* 0x000fe4000f8e00ff */
[----:B------:R-:W-:Y:S02]  /*4830*/  USEL UR4, UR30, UR41, !UP5 ;  /* 0x000000291e047287 */ /* 0x000fe4000e800000 */
[----:B------:R-:W-:Y:S02]  /*4840*/  USEL UR7, UR31, UR43, !UP6 ;  /* 0x0000002b1f077287 */ /* 0x000fe4000f000000 */
[----:B-1----:R-:W-:Y:S02]  /*4850*/  UIMAD.WIDE.U32 UR8, UR4, UR22, URZ ;  /* 0x00000016040872a5 */ /* 0x002fe4000f8e00ff */
[----:B------:R-:W-:Y:S01]  /*4860*/  UIMAD.WIDE.U32 UR10, UR7, UR22, URZ ;  /* 0x00000016070a72a5 */ /* 0x000fe2000f8e00ff */
[----:B------:R-:W-:Y:S02]  /*4870*/  UMOV UR5, UR19 ;  /* 0x0000001300057c82 */ /* 0x000fe40008000000 */
[----:B------:R-:W-:Y:S03]  /*4880*/  USHF.R.U32.HI UR6, URZ, UR49, UR5 ;  /* 0x00000031ff067299 */ /* 0x000fe60008011605 */
[----:B------:R-:W-:Y:S01]  /*4890*/  UMOV UR5, UR27 ;  /* 0x0000001b00057c82 */ /* 0x000fe20008000000 */
[----:B------:R-:W-:Y:S02]  /*48a0*/  USEL UR6, UR13, UR6, !UP5 ;  /* 0x000000060d067287 */ /* 0x000fe4000e800000 */
[----:B------:R-:W-:Y:S03]  /*48b0*/  USHF.R.U32.HI UR12, URZ, UR45, UR5 ;  /* 0x0000002dff0c7299 */ /* 0x000fe60008011605 */
[----:B------:R-:W-:Y:S02]  /*48c0*/  UMOV UR5, UR9 ;  /* 0x0000000900057c82 */ /* 0x000fe40008000000 */
[----:B------:R-:W-:Y:S03]  /*48d0*/  @UP4 USHF.R.U32.HI UR4, URZ, UR23, UR5 ;  /* 0x00000017ff044299 */ /* 0x000fe60008011605 */
[----:B------:R-:W-:Y:S01]  /*48e0*/  UMOV UR5, UR11 ;  /* 0x0000000b00057c82 */ /* 0x000fe20008000000 */
[----:B------:R-:W-:Y:S02]  /*48f0*/  UIMAD UR4, UR42, UR4, URZ ;  /* 0x000000042a0472a4 */ /* 0x000fe4000f8e02ff */
[----:B------:R-:W-:Y:S02]  /*4900*/  @UP4 USHF.R.U32.HI UR7, URZ, UR23, UR5 ;  /* 0x00000017ff074299 */ /* 0x000fe40008011605 */
[----:B------:R-:W-:Y:S02]  /*4910*/  UIMAD.WIDE.U32 UR10, UR6, UR22, URZ ;  /* 0x00000016060a72a5 */ /* 0x000fe4000f8e00ff */
[----:B------:R-:W-:Y:S02]  /*4920*/  USEL UR5, UR14, UR12, !UP6 ;  /* 0x0000000c0e057287 */ /* 0x000fe4000f000000 */
[----:B------:R-:W-:Y:S02]  /*4930*/  UIMAD UR8, UR42, UR7, URZ ;  /* 0x000000072a0872a4 */ /* 0x000fe4000f8e02ff */
[----:B------:R-:W-:Y:S03]  /*4940*/  UISETP.GE.AND UP0, UPT, UR6, UR4, UPT ;  /* 0x000000040600728c */ /* 0x000fe6000bf06270 */
[----:B------:R-:W-:Y:S01]  /*4950*/  UMOV UR4, UR11 ;  /* 0x0000000b00047c82 */ /* 0x000fe20008000000 */
[----:B------:R-:W-:Y:S02]  /*4960*/  UISETP.GE.OR UP0, UPT, UR5, UR8, UP0 ;  /* 0x000000080500728c */ /* 0x000fe40008706670 */
[----:B------:R-:W-:Y:S02]  /*4970*/  USHF.R.U32.HI UR4, URZ, UR23, UR4 ;  /* 0x00000017ff047299 */ /* 0x000fe40008011604 */
[----:B------:R-:W-:Y:S02]  /*4980*/  UIMAD.WIDE.U32 UR8, UR5, UR22, URZ ;  /* 0x00000016050872a5 */ /* 0x000fe4000f8e00ff */
[----:B------:R-:W-:Y:S04]  /*4990*/  USEL UR10, UR6, UR4, !UP4 ;  /* 0x00000004060a7287 */ /* 0x000fe8000e000000 */
[----:B------:R-:W-:Y:S01]  /*49a0*/  UIADD3 UR11, UPT, UPT, -UR10, URZ, URZ ;  /* 0x000000ff0a0b7290 */ /* 0x000fe2000fffe1ff */
[----:B------:R-:W-:Y:S02]  /*49b0*/  @!UP0 UMOV UR4, UR9 ;  /* 0x0000000900048c82 */ /* 0x000fe40008000000 */
[----:B------:R-:W-:Y:S02]  /*49c0*/  @!UP0 USHF.R.U32.HI UR4, URZ, UR23, UR4 ;  /* 0x00000017ff048299 */ /* 0x000fe40008011604 */
[----:B------:R-:W-:Y:S02]  /*49d0*/  UIMAD UR8, UR42, UR11, UR6 ;  /* 0x0000000b2a0872a4 */ /* 0x000fe4000f8e0206 */
[----:B------:R-:W-:Y:S04]  /*49e0*/  @!UP0 USEL UR4, UR5, UR4, !UP4 ;  /* 0x0000000405048287 */ /* 0x000fe8000e000000 */
[----:B------:R-:W-:Y:S02]  /*49f0*/  @!UP0 UIMAD UR8, UR7, UR8, UR4 ;  /* 0x00000008070882a4 */ /* 0x000fe4000f8e0204 */
[----:B------:R-:W-:Y:S02]  /*4a00*/  @!UP0 UIADD3 UR9, UPT, UPT, UR10, -UR4, URZ ;  /* 0x800000040a098290 */ /* 0x000fe4000fffe0ff */
[----:B------:R-:W-:Y:S02]  /*4a10*/  UIADD3 UR4, UPT, UPT, -UR5, URZ, URZ ;  /* 0x000000ff05047290 */ /* 0x000fe4000fffe1ff */
[----:B------:R-:W-:Y:S02]  /*4a20*/  UIADD3 UR7, UPT, UPT, -UR6, URZ, URZ ;  /* 0x000000ff06077290 */ /* 0x000fe4000fffe1ff */
[----:B------:R-:W-:Y:S02]  /*4a30*/  @!UP0 UIMAD UR6, UR9, UR42, UR5 ;  /* 0x0000002a090682a4 */ /* 0x000fe4000f8e0205 */
[----:B------:R-:W-:Y:S02]  /*4a40*/  UIMAD UR14, UR15, UR4, UR14 ;  /* 0x000000040f0e72a4 */ /* 0x000fe4000f8e020e */
[----:B------:R-:W-:Y:S01]  /*4a50*/  UIMAD UR13, UR46, UR7, UR13 ;  /* 0x000000072e0d72a4 */ /* 0x000fe2000f8e020d */
[----:B------:R-:W-:Y:S02]  /*4a60*/  @!UP0 UMOV UR5, UR8 ;  /* 0x0000000800058c82 */ /* 0x000fe40008000000 */
[----:B------:R-:W-:Y:S02]  /*4a70*/  UIMAD UR14, UR5, UR15, UR14 ;  /* 0x0000000f050e72a4 */ /* 0x000fe4000f8e020e */
[----:B------:R-:W-:Y:S11]  /*4a80*/  UIMAD UR13, UR6, UR46, UR13 ;  /* 0x0000002e060d72a4 */ /* 0x000ff6000f8e020d */
[----:B------:R-:W-:Y:S01]  /*4a90*/  @!UPT UIADD3 URZ, UPT, UPT, URZ, URZ, URZ ;  /* 0x000000fffffff290 */ /* 0x000fe2000fffe0ff */
.L_x_81:
[----:B------:R-:W3:Y:S01]  /*4aa0*/  @!UP2 LDCU.128 UR8, c[0x0][0xb10] ;  /* 0x00016200ff08a7ac */ /* 0x000ee20008000c00 */
[C---:B------:R-:W-:Y:S02]  /*4ab0*/  ISETP.NE.U32.AND P1, PT, R4.reuse, RZ, PT ;  /* 0x000000ff0400720c */ /* 0x040fe40003f25070 */
[----:B------:R-:W-:Y:S02]  /*4ac0*/  ISETP.NE.U32.AND P0, PT, R4, RZ, PT ;  /* 0x000000ff0400720c */ /* 0x000fe40003f05070 */
[C---:B------:R-:W-:Y:S02]  /*4ad0*/  ISETP.NE.AND.EX P1, PT, R5.reuse, RZ, PT, P1 ;  /* 0x000000ff0500720c */ /* 0x040fe40003f25310 */
[----:B------:R-:W-:Y:S01]  /*4ae0*/  ISETP.NE.AND.EX P0, PT, R5, RZ, PT, P0 ;  /* 0x000000ff0500720c */ /* 0x000fe20003f05300 */
[----:B------:R-:W4:Y:S01]  /*4af0*/  @!UP2 LDCU UR5, c[0x0][0xb0c] ;  /* 0x00016180ff05a7ac */ /* 0x000f220008000800 */
[----:B------:R-:W-:Y:S01]  /*4b00*/  SHF.L.U32 R9, R15, 0x1f, RZ ;  /* 0x0000001f0f097819 */ /* 0x000fe200000006ff */
[----:B------:R-:W-:Y:S02]  /*4b10*/  USHF.L.U32 UR35, UR16, 0x6, URZ ;  /* 0x0000000610237899 */ /* 0x000fe400080006ff */
[----:B------:R-:W-:Y:S02]  /*4b20*/  USHF.L.U32 UR34, UR20, 0x7, URZ ;  /* 0x0000000714227899 */ /* 0x000fe400080006ff */
[----:B---3--:R-:W-:Y:S07]  /*4b30*/  UIMAD.WIDE.U32 UR6, UR14, UR8, URZ ;  /* 0x000000080e0672a5 */ /* 0x008fee000f8e00ff */
[----:B------:R-:W-:Y:S01]  /*4b40*/  @!UP2 UMOV UR4, UR7 ;  /* 0x000000070004ac82 */ /* 0x000fe20008000000 */
[----:B----4-:R-:W-:Y:S02]  /*4b50*/  @!UP2 UISETP.NE.AND UP0, UPT, UR5, 0x1, UPT ;  /* 0x000000010500a88c */ /* 0x010fe4000bf05270 */
[----:B------:R-:W-:Y:S02]  /*4b60*/  @!UP2 USHF.R.U32.HI UR4, URZ, UR9, UR4 ;  /* 0x00000009ff04a299 */ /* 0x000fe40008011604 */
[----:B------:R-:W-:Y:S02]  /*4b70*/  UIMAD.WIDE.U32 UR6, UR13, UR11, URZ ;  /* 0x0000000b0d0672a5 */ /* 0x000fe4000f8e00ff */
[----:B------:R-:W-:Y:S02]  /*4b80*/  @!UP2 USEL UR8, UR14, UR4, !UP0 ;  /* 0x000000040e08a287 */ /* 0x000fe4000c000000 */
[----:B------:R-:W-:Y:S03]  /*4b90*/  @!UP2 UISETP.NE.AND UP0, UPT, UR10, 0x1, UPT ;  /* 0x000000010a00a88c */ /* 0x000fe6000bf05270 */
[----:B------:R-:W-:Y:S02]  /*4ba0*/  @!UP2 UMOV UR6, UR7 ;  /* 0x000000070006ac82 */ /* 0x000fe40008000000 */
[----:B------:R-:W3:Y:S02]  /*4bb0*/  @!UP2 LDCU UR4, c[0x0][0xb20] ;  /* 0x00016400ff04a7ac */ /* 0x000ee40008000800 */
[----:B---3--:R-:W-:Y:S04]  /*4bc0*/  @!UP2 USHF.R.U32.HI UR6, URZ, UR4, UR6 ;  /* 0x00000004ff06a299 */ /* 0x008fe80008011606 */
[----:B------:R-:W-:Y:S04]  /*4bd0*/  @!UP2 USEL UR6, UR13, UR6, !UP0 ;  /* 0x000000060d06a287 */ /* 0x000fe8000c000000 */
[----:B------:R-:W-:Y:S02]  /*4be0*/  @!UP2 UIADD3 UR4, UPT, UPT, -UR8, UR6, URZ ;  /* 0x000000060804a290 */ /* 0x000fe4000fffe1ff */
[----:B------:R-:W-:Y:S02]  /*4bf0*/  @!UP2 UIADD3 UR6, UPT, UPT, UR8, -UR6, URZ ;  /* 0x800000060806a290 */ /* 0x000fe4000fffe0ff */
[----:B------:R-:W-:Y:S02]  /*4c00*/  @!UP2 UIMAD UR14, UR4, UR5, UR14 ;  /* 0x00000005040ea2a4 */ /* 0x000fe4000f8e020e */
[----:B------:R-:W-:Y:S01]  /*4c10*/  @!UP2 UIMAD UR13, UR6, UR10, UR13 ;  /* 0x0000000a060da2a4 */ /* 0x000fe2000f8e020d */
[----:B------:R-:W-:Y:S11]  /*4c20*/  BRA.U UP3, `(.L_x_82) ;  /* 0x0000000103107547 */ /* 0x000ff6000b800000 */
[----:B--2---:R-:W-:Y:S04]  /*4c30*/  MOV R0, UR48 ;  /* 0x0000003000007c02 */ /* 0x004fe80008000f00 */
[----:B------:R-:W-:Y:S04]  /*4c40*/  SHF.L.U32 R11, R0, 0x1f, RZ ;  /* 0x0000001f000b7819 */ /* 0x000fe800000006ff */
[----:B------:R-:W2:Y:S02]  /*4c50*/  SYNCS.PHASECHK.TRANS64.TRYWAIT P2, [UR21+0xc8], R11 ;  /* 0x0000c80bff0075a7 */ /* 0x000ea40008041115 */
[----:B--2---:R-:W-:Y:S05]  /*4c60*/  @!P2 BRA `(.L_x_83) ;  /* 0x0000004800bca947 */ /* 0x004fea0003800000 */
.L_x_82:
[----:B------:R-:W-:Y:S05]  /*4c70*/  @!P1 BRA `(.L_x_84) ;  /* 0x0000000000309947 */ /* 0x000fea0003800000 */
[----:B------:R-:W-:Y:S01]  /*4c80*/  ISETP.NE.U32.AND P1, PT, R2, RZ, PT ;  /* 0x000000ff0200720c */ /* 0x000fe20003f25070 */
[----:B------:R-:W3:Y:S01]  /*4c90*/  LDCU.64 UR4, c[0x0][0x358] ;  /* 0x00006b00ff0477ac */ /* 0x000ee20008000a00 */
[----:B------:R-:W-:Y:S02]  /*4ca0*/  IMAD.MOV.U32 R67, RZ, RZ, 0x1 ;  /* 0x00000001ff437424 */ /* 0x000fe400078e00ff */
[----:B------:R-:W-:Y:S11]  /*4cb0*/  ISETP.NE.AND.EX P1, PT, R3, RZ, PT, P1 ;  /* 0x000000ff0300720c */ /* 0x000ff60003f25310 */
[----:B------:R-:W-:Y:S02]  /*4cc0*/  @!UPT UIADD3 URZ, UPT, UPT, URZ, URZ, URZ ;  /* 0x000000fffffff290 */ /* 0x000fe4000fffe0ff */
[----:B--2---:R-:W2:Y:S01]  /*4cd0*/  @P1 LDC.64 R10, c[0x0][0x888] ;  /* 0x00022200ff0a1b82 */ /* 0x004ea20000000a00 */
[----:B------:R-:W-:Y:S04]  /*4ce0*/  @P1 IMAD R0, R4, UR36, RZ ;  /* 0x0000002404001c24 */ /* 0x000fe8000f8e02ff */
[----:B--2---:R-:W-:Y:S04]  /*4cf0*/  @P1 IMAD.WIDE R10, R0, 0x4, R10 ;  /* 0x00000004000a1825 */ /* 0x004fe800078e020a */
[----:B------:R-:W-:Y:S01]  /*4d00*/  HFMA2 R0, -RZ, RZ, 0, 5.9604644775390625e-08 ;  /* 0x00000001ff007431 */ /* 0x000fe200000001ff */
[----:B---3-5:R3:W5:Y:S04]  /*4d10*/  @P1 LDG.E R27, desc[UR4][R10.64] ;  /* 0x000000040a1b1981 */ /* 0x028768000c1e1900 */
[----:B------:R-:W-:Y:S01]  /*4d20*/  @!P1 PRMT R67, R0, 0x7610, R67 ;  /* 0x0000761000439816 */ /* 0x000fe20000000043 */
[----:B---3--:R-:W4:Y:S06]  /*4d30*/  @!P1 LDC R27, c[0x0][0x880] ;  /* 0x00022000ff1b9b82 */ /* 0x008f2c0000000800 */
.L_x_84:
[----:B----45:R-:W-:Y:S01]  /*4d40*/  @!P0 FSETP.EQ.AND P1, PT, R27, RZ, PT ;  /* 0x000000ff1b00820b */ /* 0x030fe20003f22000 */
[----:B------:R-:W-:Y:S01]  /*4d50*/  @!UPT UIADD3 URZ, UPT, UPT, URZ, URZ, URZ ;  /* 0x000000fffffff290 */ /* 0x000fe2000fffe0ff */
[----:B------:R-:W-:Y:S11]  /*4d60*/  @!P0 BRA `(.L_x_85) ;  /* 0x0000000000188947 */ /* 0x000ff60003800000 */
[----:B------:R-:W-:Y:S02]  /*4d70*/  LOP3.LUT P0, RZ, R67, 0xff, RZ, 0xc0, !PT ;  /* 0x000000ff43ff7812 */ /* 0x000fe4000780c0ff */
[----:B------:R-:W-:Y:S04]  /*4d80*/  ISETP.NE.U32.AND P1, PT, R2, RZ, PT ;  /* 0x000000ff0200720c */ /* 0x000fe80003f25070 */
[----:B------:R-:W-:Y:S04]  /*4d90*/  ISETP.NE.AND.EX P1, PT, R3, RZ, PT, P1 ;  /* 0x000000ff0300720c */ /* 0x000fe80003f25310 */
[----:B------:R-:W-:Y:S03]  /*4da0*/  PLOP3.LUT P1, PT, P1, PT, PT, 0x8, 0x80 ;  /* 0x000000000080781c */ /* 0x000fe60000f2e170 */
[----:B------:R-:W-:Y:S11]  /*4db0*/  @P0 FSETP.EQ.AND P1, PT, R27, RZ, PT ;  /* 0x000000ff1b00020b */ /* 0x000ff60003f22000 */
[----:B------:R-:W-:Y:S02]  /*4dc0*/  @!UPT UIADD3 URZ, UPT, UPT, URZ, URZ, URZ ;  /* 0x000000fffffff290 */ /* 0x000fe4000fffe0ff */
.L_x_85:
[----:B------:R-:W3:Y:S01]  /*4dd0*/  SYNCS.PHASECHK.TRANS64.TRYWAIT P2, [UR21+0xa0], R9 ;  /* 0x0000a009ff0075a7 */ /* 0x000ee20008041115 */
[----:B------:R-:W-:Y:S04]  /*4de0*/  ELECT P0, URZ, PT ;  /* 0x0000000000ff782f */ /* 0x000fe80003800000 */
[----:B------:R-:W-:Y:S11]  /*4df0*/  PLOP3.LUT P1, PT, P1, P0, PT, 0xf2, 0x2f ;  /* 0x00000000002f781c */ /* 0x000ff60000f21e72 */
[----:B------:R-:W-:Y:S02]  /*4e00*/  @!UPT UIADD3 URZ, UPT, UPT, URZ, URZ, URZ ;  /* 0x000000fffffff290 */ /* 0x000fe4000fffe0ff */
[----:B------:R-:W-:Y:S05]  /*4e10*/  @!P1 IADD3 R8, P0, PT, R16, 0x580, RZ ;  /* 0x0000058010089810 */ /* 0x000fea0007f1e0ff */
[----:B------:R-:W-:Y:S01]  /*4e20*/  @!P1 IMAD.X R6, RZ, RZ, R17, P0 ;  /* 0x000000ffff069224 */ /* 0x000fe200000e0611 */
[----:B---3--:R-:W-:Y:S07]  /*4e30*/  @!P2 BRA `(.L_x_86) ;  /* 0x000000480060a947 */ /* 0x008fee0003800000 */
.L_x_181:
[----:B------:R-:W-:Y:S01]  /*4e40*/  @!P1 R2UR UR5, R8 ;  /* 0x00000000080592ca */ /* 0x000fe200000e0000 */
[----:B------:R-:W-:Y:S01]  /*4e50*/  VOTEU.ALL UP0, P1 ;  /* 0x0000000000ff7886 */ /* 0x000fe20000800000 */
[----:B------:R-:W-:Y:S01]  /*4e60*/  @!P1 R2UR UR4, R6 ;  /* 0x00000000060492ca */ /* 0x000fe200000e0000 */
[----:B--2---:R-:W-:Y:S01]  /*4e70*/  @!P1 IMAD.MOV.U32 R0, RZ, RZ, 0x2000 ;  /* 0x00002000ff009424 */ /* 0x004fe200078e00ff */
[----:B------:R-:W-:Y:S01]  /*4e80*/  UMOV UR6, 0x0 ;  /* 0x0000000000067882 */ /* 0x000fe20000000000 */
[----:B------:R-:W-:Y:S01]  /*4e90*/  UMOV UR7, 0x10000000 ;  /* 0x1000000000077882 */ /* 0x000fe20000000000 */
[----:B------:R-:W-:Y:S01]  /*4ea0*/  @!UP0 UIADD3 UR32, UPT, UPT, UR21, 0x400, URZ ;  /* 0x0000040015208890 */ /* 0x000fe2000fffe0ff */
[----:B------:R-:W-:Y:S01]  /*4eb0*/  @!P1 IADD3 R8, P0, PT, R16, 0x580, RZ ;  /* 0x0000058010089810 */ /* 0x000fe20007f1e0ff */
[----:B------:R-:W-:Y:S04]  /*4ec0*/  VOTEU.ALL UP0, P1 ;  /* 0x0000000000ff7886 */ /* 0x000fe80000800000 */
[----:B------:R-:W-:Y:S02]  /*4ed0*/  @!P1 IMAD.X R6, RZ, RZ, R17, P0 ;  /* 0x000000ffff069224 */ /* 0x000fe400000e0611 */
[----:B------:R-:W-:Y:S02]  /*4ee0*/  IMAD.U32 R10, RZ, RZ, UR5 ;  /* 0x00000005ff0a7e24 */ /* 0x000fe4000f8e00ff */
[----:B------:R-:W-:Y:S03]  /*4ef0*/  IMAD.U32 R11, RZ, RZ, UR4 ;  /* 0x00000004ff0b7e24 */ /* 0x000fe6000f8e00ff */
[----:B------:R-:W-:Y:S02]  /*4f00*/  @!P1 R2UR UR4, R10 ;  /* 0x000000000a0492ca */ /* 0x000fe400000e0000 */
[----:B------:R-:W-:Y:S11]  /*4f10*/  @!P1 R2UR UR5, R11 ;  /* 0x000000000b0592ca */ /* 0x000ff600000e0000 */
[----:B------:R-:W-:Y:S02]  /*4f20*/  @!UPT UIADD3 URZ, UPT, UPT, URZ, URZ, URZ ;  /* 0x000000fffffff290 */ /* 0x000fe4000fffe0ff */
[----:B------:R2:W-:Y:S01]  /*4f30*/  @!UP0 UTMALDG.3D [UR32], [UR4], desc[UR6] ;  /* 0x00000620040085b4 */ /* 0x0005e20008011000 */
[----:B------:R2:W-:Y:S01]  /*4f40*/  @!P1 SYNCS.ARRIVE.TRANS64.RED.A0TR RZ, [UR21+0x80], R0 ;  /* 0x00008000ffff99a7 */ /* 0x0005e20008300415 */
[----:B------:R-:W-:Y:S01]  /*4f50*/  SYNCS.ARRIVE.TRANS64.RED.A1T0 RZ, [UR40], RZ ;  /* 0x000000ffffff79a7 */ /* 0x000fe20008100428 */
[----:B------:R-:W3:Y:S02]  /*4f60*/  SYNCS.PHASECHK.TRANS64.TRYWAIT P2, [UR21+0xa8], R9 ;  /* 0x0000a809ff0075a7 */ /* 0x000ee40008041115 */
[----:B--23--:R-:W-:Y:S05]  /*4f70*/  @!P2 BRA `(.L_x_87) ;  /* 0x000000480028a947 */ /* 0x00cfea0003800000 */
.L_x_183:
        /* <DEDUP_REMOVED lines=8> */
[----:B------:R-:W-:Y:S01]  /*5000*/  @!UP0 UIADD3 UR24, UPT, UPT, UR21, 0x2400, URZ ;  /* 0x0000240015188890 */ /* 0x000fe2000fffe0ff */
[----:B------:R-:W-:Y:S01]  /*5010*/  VOTEU.ALL UP0, P1 ;  /* 0x0000000000ff7886 */ /* 0x000fe20000800000 */
[----:B------:R-:W-:Y:S01]  /*5020*/  UMOV UR27, UR35 ;  /* 0x00000023001b7c82 */ /* 0x000fe20008000000 */
[----:B------:R-:W-:Y:S02]  /*5030*/  UMOV UR28, UR36 ;  /* 0x00000024001c7c82 */ /* 0x000fe40008000000 */
[----:B------:R-:W-:Y:S02]  /*5040*/  IMAD.U32 R10, RZ, RZ, UR5 ;  /* 0x00000005ff0a7e24 */ /* 0x000fe4000f8e00ff */
[----:B------:R-:W-:Y:S02]  /*5050*/  IMAD.U32 R11, RZ, RZ, UR4 ;  /* 0x00000004ff0b7e24 */ /* 0x000fe4000f8e00ff */
[----:B------:R-:W-:Y:S01]  /*5060*/  @!P1 IMAD.X R6, RZ, RZ, R17, P0 ;  /* 0x000000ffff069224 */ /* 0x000fe200000e0611 */
        /* <DEDUP_REMOVED lines=8> */
.L_x_185:
[----:B------:R-:W-:Y:S01]  /*50f0*/  @!P1 R2UR UR5, R8 ;  /* 0x00000000080592ca */ /* 0x000fe200000e0000 */
[----:B------:R-:W-:Y:S01]  /*5100*/  VOTEU.ALL UP0, P1 ;  /* 0x0000000000ff7886 */ /* 0x000fe20000800000 */
[----:B------:R-:W-:Y:S01]  /*5110*/  @!P1 R2UR UR4, R6 ;  /* 0x00000000060492ca */ /* 0x000fe200000e0000 */
[----:B--2---:R-:W-:Y:S01]  /*5120*/  @!P1 IMAD.MOV.U32 R0, RZ, RZ, 0x2000 ;  /* 0x00002000ff009424 */ /* 0x004fe200078e00ff */
[----:B------:R-:W-:Y:S01]  /*5130*/  UMOV UR6, 0x0 ;  /* 0x0000000000067882 */ /* 0x000fe20000000000 */
[----:B------:R-:W-:Y:S01]  /*5140*/  UMOV UR7, 0x10000000 ;  /* 0x1000000000077882 */ /* 0x000fe20000000000 */
[----:B------:R-:W-:Y:S01]  /*5150*/  @!UP0 UIADD3 UR18, UPT, UPT, UR34, 0x40, URZ ;  /* 0x0000004022128890 */ /* 0x000fe2000fffe0ff */
[----:B------:R-:W-:Y:S01]  /*5160*/  VIADD R14, R14, 0x1 ;  /* 0x000000010e0e7836 */ /* 0x000fe20000000000 */
[----:B------:R-:W-:Y:S01]  /*5170*/  @!UP0 UIADD3 UR16, UPT, UPT, UR21, 0x4400, URZ ;  /* 0x0000440015108890 */ /* 0x000fe2000fffe0ff */
[----:B------:R-:W-:Y:S01]  /*5180*/  VOTEU.ALL UP0, P1 ;  /* 0x0000000000ff7886 */ /* 0x000fe20000800000 */
[----:B------:R-:W-:Y:S01]  /*5190*/  UMOV UR19, UR35 ;  /* 0x0000002300137c82 */ /* 0x000fe20008000000 */
[----:B------:R-:W-:Y:S02]  /*51a0*/  UMOV UR20, UR36 ;  /* 0x0000002400147c82 */ /* 0x000fe40008000000 */
        /* <DEDUP_REMOVED lines=10> */
.L_x_187:
[----:B------:R-:W-:Y:S01]  /*5250*/  @!P1 IADD3 R6, P0, PT, R16, 0x580, RZ ;  /* 0x0000058010069810 */ /* 0x000fe20007f1e0ff */
[----:B------:R-:W-:Y:S01]  /*5260*/  VOTEU.ALL UP0, P1 ;  /* 0x0000000000ff7886 */ /* 0x000fe20000800000 */
[----:B------:R-:W-:Y:S01]  /*5270*/  UMOV UR6, 0x0 ;  /* 0x0000000000067882 */ /* 0x000fe20000000000 */
[----:B------:R-:W-:Y:S01]  /*5280*/  UMOV UR7, 0x10000000 ;  /* 0x1000000000077882 */ /* 0x000fe20000000000 */
[----:B------:R-:W-:Y:S01]  /*5290*/  @!P1 R2UR UR5, R6 ;  /* 0x00000000060592ca */ /* 0x000fe200000e0000 */
[----:B--2---:R-:W-:Y:S01]  /*52a0*/  @!P1 IMAD.X R0, RZ, RZ, R17, P0 ;  /* 0x000000ffff009224 */ /* 0x004fe200000e0611 */
[----:B------:R-:W-:Y:S01]  /*52b0*/  @!UP0 UIADD3 UR10, UPT, UPT, UR34, 0x60, URZ ;  /* 0x00000060220a8890 */ /* 0x000fe2000fffe0ff */
[----:B------:R-:W-:Y:S01]  /*52c0*/  R2UR UR18, R69 ;  /* 0x00000000451272ca */ /* 0x000fe200000e0000 */
[----:B------:R-:W-:Y:S01]  /*52d0*/  @!UP0 UIADD3 UR8, UPT, UPT, UR21, 0x6400, URZ ;  /* 0x0000640015088890 */ /* 0x000fe2000fffe0ff */
[----:B------:R-:W-:Y:S01]  /*52e0*/  R2UR UR16, R70 ;  /* 0x00000000461072ca */ /* 0x000fe200000e0000 */
[----:B------:R-:W-:Y:S01]  /*52f0*/  @!UP0 UIADD3 UR9, UPT, UPT, UR21, 0x98, URZ ;  /* 0x0000009815098890 */ /* 0x000fe2000fffe0ff */
[----:B------:R-:W-:Y:S01]  /*5300*/  @!P1 R2UR UR4, R0 ;  /* 0x00000000000492ca */ /* 0x000fe200000e0000 */
[----:B------:R-:W-:Y:S01]  /*5310*/  VOTEU.ALL UP0, P1 ;  /* 0x0000000000ff7886 */ /* 0x000fe20000800000 */
[----:B------:R-:W-:Y:S01]  /*5320*/  UMOV UR11, UR35 ;  /* 0x00000023000b7c82 */ /* 0x000fe20008000000 */
[----:B------:R-:W-:Y:S01]  /*5330*/  UMOV UR12, UR36 ;  /* 0x00000024000c7c82 */ /* 0x000fe20008000000 */
[C---:B------:R-:W-:Y:S01]  /*5340*/  ISETP.NE.AND P0, PT, R14.reuse, 0x2, PT ;  /* 0x000000020e00780c */ /* 0x040fe20003f05270 */
[----:B------:R-:W-:Y:S01]  /*5350*/  UPLOP3.LUT UP3, UPT, UPT, UPT, UPT, 0x80, 0x8 ;  /* 0x000000000008789c */ /* 0x000fe20003f6f070 */
[----:B------:R-:W-:Y:S01]  /*5360*/  IMAD.U32 R8, RZ, RZ, UR5 ;  /* 0x00000005ff087e24 */ /* 0x000fe2000f8e00ff */
[----:B------:R-:W-:Y:S01]  /*5370*/  LOP3.LUT R15, R15, 0x1, RZ, 0x3c, !PT ;  /* 0x000000010f0f7812 */ /* 0x000fe200078e3cff */
[----:B------:R-:W-:Y:S01]  /*5380*/  UMOV UR36, UR29 ;  /* 0x0000001d00247c82 */ /* 0x000fe20008000000 */
[----:B------:R-:W-:Y:S01]  /*5390*/  SEL R0, RZ, 0x1, P0 ;  /* 0x00000001ff007807 */ /* 0x000fe20000000000 */
[----:B------:R-:W-:Y:S01]  /*53a0*/  UIADD3 UR20, UPT, UPT, UR13, UR18, URZ ;  /* 0x000000120d147290 */ /* 0x000fe2000fffe0ff */
[----:B------:R-:W-:Y:S01]  /*53b0*/  SEL R14, R14, RZ, P0 ;  /* 0x000000ff0e0e7207 */ /* 0x000fe20000000000 */
[----:B------:R-:W-:Y:S01]  /*53c0*/  UIADD3 UR16, UPT, UPT, UR14, UR16, URZ ;  /* 0x000000100e107290 */ /* 0x000fe2000fffe0ff */
[----:B------:R-:W-:Y:S01]  /*53d0*/  IMAD.U32 R9, RZ, RZ, UR4 ;  /* 0x00000004ff097e24 */ /* 0x000fe2000f8e00ff */
[----:B------:R-:W-:Y:S02]  /*53e0*/  @!P1 R2UR UR4, R8 ;  /* 0x00000000080492ca */ /* 0x000fe400000e0000 */
[----:B------:R-:W-:Y:S02]  /*53f0*/  LOP3.LUT R13, R13, R0, RZ, 0x3c, !PT ;  /* 0x000000000d0d7212 */ /* 0x000fe400078e3cff */
[----:B------:R-:W-:Y:S11]  /*5400*/  @!P1 R2UR UR5, R9 ;  /* 0x00000000090592ca */ /* 0x000ff600000e0000 */
[----:B------:R-:W-:Y:S02]  /*5410*/  @!UPT UIADD3 URZ, UPT, UPT, URZ, URZ, URZ ;  /* 0x000000fffffff290 */ /* 0x000fe4000fffe0ff */
[----:B------:R2:W-:Y:S01]  /*5420*/  @!UP0 UTMALDG.3D [UR8], [UR4], desc[UR6] ;  /* 0x00000608040085b4 */ /* 0x0005e20008011000 */
[----:B------:R2:W-:Y:S01]  /*5430*/  @!P1 SYNCS.ARRIVE.TRANS64.RED.A0TR RZ, [UR21+0x98], R7 ;  /* 0x00009807ffff99a7 */ /* 0x0005e20008300415 */
[----:B------:R-:W-:Y:S01]  /*5440*/  SYNCS.ARRIVE.TRANS64.RED.A1T0 RZ, [UR37], RZ ;  /* 0x000000ffffff79a7 */ /* 0x000fe20008100425 */
[----:B------:R-:W-:Y:S05]  /*5450*/  BRA.U UP1, `(.L_x_90) ;  /* 0xfffffff101707547 */ /* 0x000fea000b83ffff */
[----:B------:R-:W-:-:S04]  /*5460*/  SHF.L.U32 R3, R15, 0x1f, RZ ;  /* 0x0000001f0f037819 */ /* 0x000fc800000006ff */
[----:B------:R-:W3:Y:S02]  /*5470*/  SYNCS.PHASECHK.TRANS64.TRYWAIT P0, [UR21+0xa0], R3 ;  /* 0x0000a003ff0075a7 */ /* 0x000ee40008001115 */
[----:B---3--:R-:W-:Y:S05]  /*5480*/  @!P0 BRA `(.L_x_91) ;  /* 0x00000044002c8947 */ /* 0x008fea0003800000 */
.L_x_189:
[----:B------:R-:W4:Y:S02]  /*5490*/  SYNCS.PHASECHK.TRANS64.TRYWAIT P0, [UR21+0xa8], R3 ;  /* 0x0000a803ff0075a7 */ /* 0x000f240008001115 */
[----:B----4-:R-:W-:Y:S05]  /*54a0*/  @!P0 BRA `(.L_x_92) ;  /* 0x00000044003c8947 */ /* 0x010fea0003800000 */
.L_x_191:
[----:B------:R-:W4:Y:S02]  /*54b0*/  SYNCS.PHASECHK.TRANS64.TRYWAIT P0, [UR21+0xb0], R3 ;  /* 0x0000b003ff0075a7 */ /* 0x000f240008001115 */
[----:B----4-:R-:W-:Y:S05]  /*54c0*/  @!P0 BRA `(.L_x_93) ;  /* 0x00000044004c8947 */ /* 0x010fea0003800000 */
.L_x_193:
[----:B---3--:R-:W-:-:S07]  /*54d0*/  MOV R0, UR21 ;  /* 0x0000001500007c02 */ /* 0x008fce0008000f00 */
.L_x_94:
[----:B---3--:R-:W-:-:S04]  /*54e0*/  SHF.L.U32 R3, R15, 0x1f, RZ ;  /* 0x0000001f0f037819 */ /* 0x008fc800000006ff */
[----:B------:R3:W4:Y:S03]  /*54f0*/  SYNCS.PHASECHK.TRANS64.TRYWAIT P0, [R0+URZ+0xb8], R3 ;  /* 0x0000b803000075a7 */ /* 0x00072600080011ff */
[----:B----4-:R-:W-:Y:S05]  /*5500*/  @!P0 NANOSLEEP.SYNCS 0x989680 ;  /* 0x009896800000895d */ /* 0x010fea0003900000 */
[----:B------:R-:W4:Y:S02]  /*5510*/  @!P0 SYNCS.PHASECHK.TRANS64 P0, [R0+URZ+0xb8], R3 ;  /* 0x0000b803000085a7 */ /* 0x000f2400080010ff */
[----:B-12-4-:R-:W-:Y:S05]  /*5520*/  @P0 EXIT ;  /* 0x000000000000094d */ /* 0x016fea0003800000 */
[----:B------:R-:W-:Y:S05]  /*5530*/  BRA `(.L_x_94) ;  /* 0xfffffffc00e87947 */ /* 0x000fea000383ffff */
.L_x_79:
[----:B------:R-:W-:-:S06]  /*5540*/  UISETP.GE.AND UP0, UPT, UR17, 0x4, UPT ;  /* 0x000000041100788c */ /* 0x000fcc000bf06270 */
[----:B------:R-:W-:-:S13]  /*5550*/  PLOP3.LUT P0, PT, PT, PT, UP0, 0x80, 0x8 ;  /* 0x000000000008781c */ /* 0x000fda0003f0f008 */
[----:B-1----:R-:W-:Y:S05]  /*5560*/  @!P0 EXIT ;  /* 0x000000000000894d */ /* 0x002fea0003800000 */
[----:B------:R-:W1:Y:S08]  /*5570*/  S2UR UR4, SR_CgaCtaId ;  /* 0x00000000000479c3 */ /* 0x000e700000008800 */
[----:B------:R-:W-:Y:S01]  /*5580*/  BAR.SYNC.DEFER_BLOCKING 0x6, 0xa0 ;  /* 0x0182800000007b1d */ /* 0x000fe20000010000 */
[C---:B------:R-:W-:Y:S01]  /*5590*/  IMAD.SHL.U32 R7, R79.reuse, 0x20, RZ ;  /* 0x000000204f077824 */ /* 0x040fe200078e00ff */
[C---:B------:R-:W-:Y:S01]  /*55a0*/  R2P PR, R79.reuse, 0x6 ;  /* 0x000000064f007804 */ /* 0x040fe20000000000 */
[C---:B------:R-:W-:Y:S01]  /*55b0*/  IMAD.SHL.U32 R4, R79.reuse, 0x4, RZ ;  /* 0x000000044f047824 */ /* 0x040fe200078e00ff */
[----:B------:R-:W-:Y:S01]  /*55c0*/  CS2R R74, SRZ ;  /* 0x00000000004a7805 */ /* 0x000fe2000001ff00 */
[----:B------:R-:W-:Y:S01]  /*55d0*/  IMAD.U32 R23, R79, 0x10000, RZ ;  /* 0x000100004f177824 */ /* 0x000fe200078e00ff */
[----:B------:R-:W-:-:S02]  /*55e0*/  UMOV UR44, 0x400 ;  /* 0x00000400002c7882 */ /* 0x000fc40000000000 */
[----:B------:R-:W2:Y:S01]  /*55f0*/  LDC.64 R62, c[0x0][0x888] ;  /* 0x00022200ff3e7b82 */ /* 0x000ea20000000a00 */
[----:B------:R-:W-:Y:S01]  /*5600*/  LOP3.LUT R5, R7, 0xe0, RZ, 0xc0, !PT ;  /* 0x000000e007057812 */ /* 0x000fe200078ec0ff */
[----:B------:R-:W-:Y:S01]  /*5610*/  IMAD.SHL.U32 R66, R79, 0x10, RZ ;  /* 0x000000104f427824 */ /* 0x000fe200078e00ff */
[----:B------:R-:W-:Y:S01]  /*5620*/  LOP3.LUT R7, R7, 0x100, RZ, 0xc0, !PT ;  /* 0x0000010007077812 */ /* 0x000fe200078ec0ff */
[----:B------:R-:W-:Y:S01]  /*5630*/  IMAD.MOV.U32 R78, RZ, RZ, 0x10 ;  /* 0x00000010ff4e7424 */ /* 0x000fe200078e00ff */
[----:B------:R-:W-:Y:S01]  /*5640*/  LOP3.LUT R4, R5, 0x1c, R4, 0xf8, !PT ;  /* 0x0000001c05047812 */ /* 0x000fe200078ef804 */
[----:B------:R-:W-:Y:S01]  /*5650*/  IMAD.MOV.U32 R77, RZ, RZ, 0x20 ;  /* 0x00000020ff4d7424 */ /* 0x000fe200078e00ff */
[----:B------:R-:W-:Y:S01]  /*5660*/  SHF.R.U32.HI R5, RZ, 0x2, R79 ;  /* 0x00000002ff057819 */ /* 0x000fe2000001164f */
[----:B------:R-:W3:Y:S01]  /*5670*/  LDC.64 R64, c[0x0][0x890] ;  /* 0x00022400ff407b82 */ /* 0x000ee20000000a00 */
[----:B------:R-:W-:Y:S01]  /*5680*/  LOP3.LUT R23, R23, 0x600000, RZ, 0xc0, !PT ;  /* 0x0060000017177812 */ /* 0x000fe200078ec0ff */
[----:B------:R-:W-:Y:S01]  /*5690*/  IMAD.MOV.U32 R76, RZ, RZ, 0x1 ;  /* 0x00000001ff4c7424 */ /* 0x000fe200078e00ff */
[----:B------:R-:W-:Y:S01]  /*56a0*/  LOP3.LUT R66, R7, 0x600, R66, 0xf8, !PT ;  /* 0x0000060007427812 */ /* 0x000fe200078ef842 */
[----:B------:R-:W-:Y:S01]  /*56b0*/  IMAD.MOV.U32 R22, RZ, RZ, RZ ;  /* 0x000000ffff167224 */ /* 0x000fe200078e00ff */
[----:B------:R-:W-:Y:S01]  /*56c0*/  LOP3.LUT R5, R4, 0x4, R5, 0x78, !PT ;  /* 0x0000000404057812 */ /* 0x000fe200078e7805 */
[----:B------:R-:W-:Y:S01]  /*56d0*/  IMAD.MOV.U32 R73, RZ, RZ, RZ ;  /* 0x000000ffff497224 */ /* 0x000fe200078e00ff */
[----:B------:R-:W-:Y:S01]  /*56e0*/  LOP3.LUT R79, R79, 0x60, RZ, 0xc0, !PT ;  /* 0x000000604f4f7812 */ /* 0x000fe200078ec0ff */
[----:B-1----:R-:W-:Y:S01]  /*56f0*/  ULEA UR44, UR4, UR44, 0x18 ;  /* 0x0000002c042c7291 */ /* 0x002fe2000f8ec0ff */
[----:B------:R-:W1:Y:S01]  /*5700*/  LDC.64 R60, c[0x0][0x8b0] ;  /* 0x00022c00ff3c7b82 */ /* 0x000e620000000a00 */
[----:B------:R-:W-:Y:S01]  /*5710*/  LOP3.LUT R66, R66, R5, RZ, 0xfc, !PT ;  /* 0x0000000542427212 */ /* 0x000fe200078efcff */
[----:B------:R-:W4:Y:S01]  /*5720*/  LDCU UR59, c[0x0][0x370] ;  /* 0x00006e00ff3b77ac */ /* 0x000f220008000800 */
[----:B------:R-:W-:-:S02]  /*5730*/  SEL R78, R78, 0xfffffff0, !P2 ;  /* 0xfffffff04e4e7807 */ /* 0x000fc40005000000 */
[----:B------:R-:W-:Y:S01]  /*5740*/  SEL R77, R77, 0xffffffe0, !P1 ;  /* 0xffffffe04d4d7807 */ /* 0x000fe20004800000 */
[----:B------:R-:W-:Y:S02]  /*5750*/  UIADD3 UR4, UPT, UPT, UR44, 0x400, URZ ;  /* 0x000004002c047890 */ /* 0x000fe4000fffe0ff */
[----:B------:R-:W4:Y:S01]  /*5760*/  LDS R0, [UR44+0x180] ;  /* 0x0001802cff007984 */ /* 0x000f220008000800 */
[----:B------:R-:W1:Y:S01]  /*5770*/  LDC.64 R42, c[0x0][0x8a8] ;  /* 0x00022a00ff2a7b82 */ /* 0x000e620000000a00 */
[----:B------:R-:W1:Y:S02]  /*5780*/  LDCU.64 UR62, c[0x0][0x348] ;  /* 0x00006900ff3e77ac */ /* 0x000e640008000a00 */
[----:B------:R-:W-:Y:S01]  /*5790*/  IMAD.U32 R71, RZ, RZ, UR4 ;  /* 0x00000004ff477e24 */ /* 0x000fe2000f8e00ff */
[----:B------:R-:W1:Y:S01]  /*57a0*/  LDCU UR43, c[0x0][0xb0c] ;  /* 0x00016180ff2b77ac */ /* 0x000e620008000800 */
[----:B------:R-:W1:Y:S01]  /*57b0*/  LDCU UR39, c[0x0][0xb30] ;  /* 0x00016600ff2777ac */ /* 0x000e620008000800 */
[----:B------:R-:W1:Y:S01]  /*57c0*/  LDCU.64 UR56, c[0x0][0x888] ;  /* 0x00011100ff3877ac */ /* 0x000e620008000a00 */
[----:B------:R-:W1:Y:S01]  /*57d0*/  LDCU.64 UR40, c[0x0][0xb28] ;  /* 0x00016500ff2877ac */ /* 0x000e620008000a00 */
[----:B------:R-:W1:Y:S01]  /*57e0*/  LDCU.128 UR52, c[0x0][0xb10] ;  /* 0x00016200ff3477ac */ /* 0x000e620008000c00 */
[----:B------:R-:W1:Y:S01]  /*57f0*/  LDCU UR58, c[0x0][0x374] ;  /* 0x00006e80ff3a77ac */ /* 0x000e620008000800 */
[----:B------:R-:W-:Y:S01]  /*5800*/  UMOV UR47, URZ ;  /* 0x000000ff002f7c82 */ /* 0x000fe20008000000 */
[----:B------:R-:W-:Y:S01]  /*5810*/  UMOV UR46, URZ ;  /* 0x000000ff002e7c82 */ /* 0x000fe20008000000 */
[----:B--234-:R-:W-:-:S07]  /*5820*/  IMAD.IADD R23, R0, 0x1, R23 ;  /* 0x0000000100177824 */ /* 0x01cfce00078e0217 */
.L_x_138:
[C---:B------:R-:W-:Y:S02]  /*5830*/  LEA R3, R73.reuse, UR44, 0x3 ;  /* 0x0000002c49037c11 */ /* 0x040fe4000f8e18ff */
[----:B------:R-:W-:Y:S02]  /*5840*/  SHF.L.U32 R0, R74, 0x1f, RZ ;  /* 0x0000001f4a007819 */ /* 0x000fe400000006ff */
[----:B-1----:R-:W-:Y:S02]  /*5850*/  LEA R5, R73, UR44, 0x4 ;  /* 0x0000002c49057c11 */ /* 0x002fe4000f8e20ff */
[----:B------:R-:W2:Y:S02]  /*5860*/  SYNCS.PHASECHK.TRANS64.TRYWAIT P0, [R3+URZ+0xd0], R0 ;  /* 0x0000d000030075a7 */ /* 0x000ea400080011ff */
[----:B--2---:R-:W-:Y:S05]  /*5870*/  @!P0 BRA `(.L_x_95) ;  /* 0x0000004000788947 */ /* 0x004fea0003800000 */
.L_x_194:
        /* <DEDUP_REMOVED lines=8> */
[----:B---3--:R-:W-:Y:S11]  /*5900*/  LOP3.LUT P0, RZ, R6, 0x1, RZ, 0xc0, !PT ;  /* 0x0000000106ff7812 */ /* 0x008ff6000780c0ff */
[----:B------:R-:W-:Y:S02]  /*5910*/  @!UPT UIADD3 URZ, UPT, UPT, URZ, URZ, URZ ;  /* 0x000000fffffff290 */ /* 0x000fe4000fffe0ff */
[----:B----4-:R-:W-:Y:S01]  /*5920*/  VOTEU.ANY UP1, P0 ;  /* 0x0000000000ff7886 */ /* 0x010fe20000020100 */
[----:B------:R-:W-:Y:S01]  /*5930*/  PLOP3.LUT P0, PT, PT, PT, UP1, 0x80, 0x8 ;  /* 0x000000000008781c */ /* 0x000fe20003f0f018 */
[----:B------:R-:W-:Y:S11]  /*5940*/  UP2UR UR61, UPR, URZ, 0x2 ;  /* 0x00000002ff3d7883 */ /* 0x000ff60008000000 */
[----:B------:R-:W-:Y:S01]  /*5950*/  @!UPT UIADD3 URZ, UPT, UPT, URZ, URZ, URZ ;  /* 0x000000fffffff290 */ /* 0x000fe2000fffe0ff */
[----:B--2---:R-:W-:Y:S02]  /*5960*/  @P0 SHF.R.U32.HI R0, RZ, 0x10, R5 ;  /* 0x00000010ff000819 */ /* 0x004fe40000011605 */
        /* <DEDUP_REMOVED lines=12> */
[----:B------:R-:W3:Y:S01]  /*5a30*/  LDCU UR12, c[0x0][0xb20] ;  /* 0x00016400ff0c77ac */ /* 0x000ee20008000800 */
[----:B-1----:R-:W-:Y:S02]  /*5a40*/  UIMAD.WIDE.U32 UR4, UR58, UR55, URZ ;  /* 0x000000373a0472a5 */ /* 0x002fe4000f8e00ff */
[----:B------:R-:W-:Y:S02]  /*5a50*/  UIMAD.WIDE.U32 UR6, UR59, UR52, URZ ;  /* 0x000000343b0672a5 */ /* 0x000fe4000f8e00ff */
[----:B------:R-:W-:Y:S02]  /*5a60*/  UISETP.NE.AND UP0, UPT, UR54, 0x1, UPT ;  /* 0x000000013600788c */ /* 0x000fe4000bf05270 */
[----:B------:R-:W-:Y:S02]  /*5a70*/  UIMAD.WIDE.U32 UR8, UR37, UR55, URZ ;  /* 0x00000037250872a5 */ /* 0x000fe4000f8e00ff */
[----:B------:R-:W-:Y:S02]  /*5a80*/  UIMAD.WIDE.U32 UR10, UR38, UR52, URZ ;  /* 0x00000034260a72a5 */ /* 0x000fe4000f8e00ff */
[----:B------:R-:W-:Y:S02]  /*5a90*/  UISETP.NE.AND UP1, UPT, UR43, 0x1, UPT ;  /* 0x000000012b00788c */ /* 0x000fe4000bf25270 */
[----:B------:R-:W-:Y:S01]  /*5aa0*/  UISETP.NE.AND UP2, UPT, UR42, 0x1, UPT ;  /* 0x000000012a00788c */ /* 0x000fe2000bf45270 */
[----:B------:R-:W-:Y:S02]  /*5ab0*/  UMOV UR4, UR5 ;  /* 0x0000000500047c82 */ /* 0x000fe40008000000 */
[----:B---3--:R-:W-:Y:S03]  /*5ac0*/  USHF.R.U32.HI UR5, URZ, UR12, UR4 ;  /* 0x0000000cff057299 */ /* 0x008fe60008011604 */
[----:B------:R-:W-:Y:S02]  /*5ad0*/  UMOV UR4, UR7 ;  /* 0x0000000700047c82 */ /* 0x000fe40008000000 */
[----:B------:R-:W-:Y:S02]  /*5ae0*/  USHF.R.U32.HI UR7, URZ, UR53, UR4 ;  /* 0x00000035ff077299 */ /* 0x000fe40008011604 */
[----:B------:R-:W-:Y:S02]  /*5af0*/  USEL UR4, UR58, UR5, !UP0 ;  /* 0x000000053a047287 */ /* 0x000fe4000c000000 */
[----:B------:R-:W-:Y:S01]  /*5b00*/  USEL UR7, UR59, UR7, !UP1 ;  /* 0x000000073b077287 */ /* 0x000fe2000c800000 */
[----:B------:R-:W-:Y:S01]  /*5b10*/  UMOV UR5, UR9 ;  /* 0x0000000900057c82 */ /* 0x000fe20008000000 */
[----:B------:R-:W-:Y:S02]  /*5b20*/  UIMAD.WIDE.U32 UR8, UR4, UR40, URZ ;  /* 0x00000028040872a5 */ /* 0x000fe4000f8e00ff */
[----:B------:R-:W-:Y:S03]  /*5b30*/  USHF.R.U32.HI UR6, URZ, UR12, UR5 ;  /* 0x0000000cff067299 */ /* 0x000fe60008011605 */
[----:B------:R-:W-:Y:S01]  /*5b40*/  UMOV UR5, UR11 ;  /* 0x0000000b00057c82 */ /* 0x000fe20008000000 */
[----:B------:R-:W-:Y:S02]  /*5b50*/  UIMAD.WIDE.U32 UR10, UR7, UR40, URZ ;  /* 0x00000028070a72a5 */ /* 0x000fe4000f8e00ff */
[----:B------:R-:W-:Y:S02]  /*5b60*/  USHF.R.U32.HI UR12, URZ, UR53, UR5 ;  /* 0x00000035ff0c7299 */ /* 0x000fe40008011605 */
[----:B------:R-:W-:Y:S01]  /*5b70*/  USEL UR6, UR37, UR6, !UP0 ;  /* 0x0000000625067287 */ /* 0x000fe2000c000000 */
[----:B------:R-:W-:Y:S02]  /*5b80*/  UMOV UR5, UR9 ;  /* 0x0000000900057c82 */ /* 0x000fe40008000000 */
[----:B------:R-:W-:Y:S01]  /*5b90*/  UMOV UR10, UR11 ;  /* 0x0000000b000a7c82 */ /* 0x000fe20008000000 */
[----:B------:R-:W-:Y:S02]  /*5ba0*/  @UP2 USHF.R.U32.HI UR4, URZ, UR41, UR5 ;  /* 0x00000029ff042299 */ /* 0x000fe40008011605 */
[----:B------:R-:W-:Y:S02]  /*5bb0*/  @UP2 USHF.R.U32.HI UR7, URZ, UR41, UR10 ;  /* 0x00000029ff072299 */ /* 0x000fe4000801160a */
[----:B------:R-:W-:Y:S02]  /*5bc0*/  UIMAD UR4, UR42, UR4, URZ ;  /* 0x000000042a0472a4 */ /* 0x000fe4000f8e02ff */
        /* <DEDUP_REMOVED lines=8> */
[----:B------:R-:W-:Y:S02]  /*5c50*/  USEL UR11, UR6, UR4, !UP2 ;  /* 0x00000004060b7287 */ /* 0x000fe4000d000000 */
[----:B------:R-:W-:Y:S02]  /*5c60*/  UIADD3 UR8, UPT, UPT, -UR5, URZ, URZ ;  /* 0x000000ff05087290 */ /* 0x000fe4000fffe1ff */
[----:B------:R-:W-:Y:S01]  /*5c70*/  UIADD3 UR10, UPT, UPT, -UR11, URZ, URZ ;  /* 0x000000ff0b0a7290 */ /* 0x000fe2000fffe1ff */
[----:B------:R-:W-:Y:S01]  /*5c80*/  @!UP0 UMOV UR4, UR9 ;  /* 0x0000000900048c82 */ /* 0x000fe20008000000 */
[----:B------:R-:W-:Y:S02]  /*5c90*/  UIADD3 UR9, UPT, UPT, -UR6, URZ, URZ ;  /* 0x000000ff06097290 */ /* 0x000fe4000fffe1ff */
[----:B------:R-:W-:Y:S02]  /*5ca0*/  @!UP0 USHF.R.U32.HI UR4, URZ, UR41, UR4 ;  /* 0x00000029ff048299 */ /* 0x000fe40008011604 */
[----:B------:R-:W-:Y:S02]  /*5cb0*/  UIMAD UR10, UR42, UR10, UR6 ;  /* 0x0000000a2a0a72a4 */ /* 0x000fe4000f8e0206 */
[----:B------:R-:W-:Y:S04]  /*5cc0*/  @!UP0 USEL UR4, UR5, UR4, !UP2 ;  /* 0x0000000405048287 */ /* 0x000fe8000d000000 */
[----:B------:R-:W-:Y:S02]  /*5cd0*/  @!UP0 UIMAD UR10, UR7, UR10, UR4 ;  /* 0x0000000a070a82a4 */ /* 0x000fe4000f8e0204 */
[----:B------:R-:W-:Y:S02]  /*5ce0*/  @!UP0 UIADD3 UR11, UPT, UPT, UR11, -UR4, URZ ;  /* 0x800000040b0b8290 */ /* 0x000fe4000fffe0ff */
[----:B------:R-:W-:Y:S02]  /*5cf0*/  UIMAD UR7, UR43, UR8, UR38 ;  /* 0x000000082b0772a4 */ /* 0x000fe4000f8e0226 */
[----:B------:R-:W-:Y:S02]  /*5d00*/  @!UP0 UIMAD UR6, UR11, UR42, UR5 ;  /* 0x0000002a0b0682a4 */ /* 0x000fe4000f8e0205 */
[----:B------:R-:W-:Y:S01]  /*5d10*/  UIMAD UR4, UR54, UR9, UR37 ;  /* 0x00000009360472a4 */ /* 0x000fe2000f8e0225 */
[----:B------:R-:W-:Y:S02]  /*5d20*/  @!UP0 UMOV UR5, UR10 ;  /* 0x0000000a00058c82 */ /* 0x000fe40008000000 */
[----:B------:R-:W-:Y:S02]  /*5d30*/  UIMAD UR38, UR5, UR43, UR7 ;  /* 0x0000002b052672a4 */ /* 0x000fe4000f8e0207 */
[----:B------:R-:W-:Y:S11]  /*5d40*/  UIMAD UR37, UR6, UR54, UR4 ;  /* 0x00000036062572a4 */ /* 0x000ff6000f8e0204 */
[----:B------:R-:W-:Y:S01]  /*5d50*/  @!UPT UIADD3 URZ, UPT, UPT, URZ, URZ, URZ ;  /* 0x000000fffffff290 */ /* 0x000fe2000fffe0ff */
.L_x_96:
[----:B-1----:R-:W-:Y:S01]  /*5d60*/  UISETP.NE.AND UP0, UPT, UR39, 0x1, UPT ;  /* 0x000000012700788c */ /* 0x002fe2000bf05270 */
[----:B------:R-:W-:Y:S01]  /*5d70*/  LOP3.LUT P0, RZ, R71, 0x3f0, RZ, 0xc0, !PT ;  /* 0x000003f047ff7812 */ /* 0x000fe2000780c0ff */
[----:B------:R-:W-:Y:S01]  /*5d80*/  USHF.L.U32 UR50, UR16, 0x6, URZ ;  /* 0x0000000610327899 */ /* 0x000fe200080006ff */
[----:B------:R-:W-:Y:S01]  /*5d90*/  BSSY.RECONVERGENT B6, `(.L_x_97) ;  /* 0x0000034000067945 */ /* 0x000fe20003800200 */
[----:B------:R-:W-:Y:S01]  /*5da0*/  USHF.L.U32 UR49, UR20, 0x7, URZ ;  /* 0x0000000714317899 */ /* 0x000fe200080006ff */
[----:B------:R-:W-:Y:S06]  /*5db0*/  IADD3 R73, PT, PT, R73, 0x1, RZ ;  /* 0x0000000149497810 */ /* 0x000fec0007ffe0ff */
[----:B------:R-:W1:Y:S01]  /*5dc0*/  @!UP0 LDCU.128 UR12, c[0x0][0xb10] ;  /* 0x00016200ff0c87ac */ /* 0x000e620008000c00 */
[----:B------:R-:W3:Y:S01]  /*5dd0*/  @!UP0 LDCU UR5, c[0x0][0xb0c] ;  /* 0x00016180ff0587ac */ /* 0x000ee20008000800 */
[----:B------:R-:W4:Y:S01]  /*5de0*/  @!UP0 LDCU UR10, c[0x0][0xb20] ;  /* 0x00016400ff0a87ac */ /* 0x000f220008000800 */
[----:B-1----:R-:W-:Y:S02]  /*5df0*/  UIMAD.WIDE.U32 UR8, UR38, UR12, URZ ;  /* 0x0000000c260872a5 */ /* 0x002fe4000f8e00ff */
[----:B------:R-:W-:Y:S02]  /*5e00*/  UIMAD.WIDE.U32 UR6, UR37, UR15, URZ ;  /* 0x0000000f250672a5 */ /* 0x000fe4000f8e00ff */
[----:B------:R-:W-:Y:S03]  /*5e10*/  @!UP0 UISETP.NE.AND UP1, UPT, UR14, 0x1, UPT ;  /* 0x000000010e00888c */ /* 0x000fe6000bf25270 */
[----:B------:R-:W-:Y:S01]  /*5e20*/  @!UP0 UMOV UR4, UR9 ;  /* 0x0000000900048c82 */ /* 0x000fe20008000000 */
[----:B---3--:R-:W-:Y:S02]  /*5e30*/  @!UP0 UISETP.NE.AND UP2, UPT, UR5, 0x1, UPT ;  /* 0x000000010500888c */ /* 0x008fe4000bf45270 */
[----:B------:R-:W-:Y:S01]  /*5e40*/  @!UP0 USHF.R.U32.HI UR4, URZ, UR13, UR4 ;  /* 0x0000000dff048299 */ /* 0x000fe20008011604 */
[----:B------:R-:W-:Y:S02]  /*5e50*/  @!UP0 UMOV UR6, UR7 ;  /* 0x0000000700068c82 */ /* 0x000fe40008000000 */
[----:B----4-:R-:W-:Y:S02]  /*5e60*/  @!UP0 USHF.R.U32.HI UR6, URZ, UR10, UR6 ;  /* 0x0000000aff068299 */ /* 0x010fe40008011606 */
[----:B------:R-:W-:Y:S02]  /*5e70*/  @!UP0 USEL UR7, UR38, UR4, !UP2 ;  /* 0x0000000426078287 */ /* 0x000fe4000d000000 */
[----:B------:R-:W-:Y:S04]  /*5e80*/  @!UP0 USEL UR6, UR37, UR6, !UP1 ;  /* 0x0000000625068287 */ /* 0x000fe8000c800000 */
[----:B------:R-:W-:Y:S02]  /*5e90*/  @!UP0 UIADD3 UR4, UPT, UPT, -UR7, UR6, URZ ;  /* 0x0000000607048290 */ /* 0x000fe4000fffe1ff */
[----:B------:R-:W-:Y:S02]  /*5ea0*/  @!UP0 UIADD3 UR6, UPT, UPT, UR7, -UR6, URZ ;  /* 0x8000000607068290 */ /* 0x000fe4000fffe0ff */
[----:B------:R-:W-:Y:S02]  /*5eb0*/  @!UP0 UIMAD UR38, UR4, UR5, UR38 ;  /* 0x00000005042682a4 */ /* 0x000fe4000f8e0226 */
[----:B------:R-:W-:Y:S01]  /*5ec0*/  @!UP0 UIMAD UR37, UR6, UR14, UR37 ;  /* 0x0000000e062582a4 */ /* 0x000fe2000f8e0225 */
[----:B------:R-:W-:Y:S11]  /*5ed0*/  @!P0 BRA `(.L_x_98) ;  /* 0x00000000007c8947 */ /* 0x000ff60003800000 */
[----:B------:R-:W1:Y:S01]  /*5ee0*/  LDCU.64 UR8, c[0x4][0x80] ;  /* 0x01001000ff0877ac */ /* 0x000e620008000a00 */
[----:B------:R-:W-:Y:S01]  /*5ef0*/  MOV R2, 0x0 ;  /* 0x0000000000027802 */ /* 0x000fe20000000f00 */
[----:B------:R-:W-:Y:S02]  /*5f00*/  HFMA2 R12, -RZ, RZ, 0, 5.9604644775390625e-08 ;  /* 0x00000001ff0c7431 */ /* 0x000fe400000001ff */
[----:B------:R-:W-:Y:S01]  /*5f10*/  IMAD.MOV.U32 R8, RZ, RZ, 0x70 ;  /* 0x00000070ff087424 */ /* 0x000fe200078e00ff */
[----:B------:R3:W4:Y:S01]  /*5f20*/  LDC.64 R14, c[0x4][R2] ;  /* 0x01000000020e7b82 */ /* 0x0007220000000a00 */
[----:B------:R-:W2:Y:S01]  /*5f30*/  LDCU.64 UR6, c[0x4][0x88] ;  /* 0x01001100ff0677ac */ /* 0x000ea20008000a00 */
[----:B------:R-:W-:Y:S01]  /*5f40*/  IMAD.MOV.U32 R13, RZ, RZ, RZ ;  /* 0x000000ffff0d7224 */ /* 0x000fe200078e00ff */
[----:B------:R-:W2:Y:S01]  /*5f50*/  LDCU.64 UR4, c[0x4][0x8] ;  /* 0x01000100ff0477ac */ /* 0x000ea20008000a00 */
[----:B-1----:R-:W-:Y:S01]  /*5f60*/  MOV R5, UR9 ;  /* 0x0000000900057c02 */ /* 0x002fe20008000f00 */
[----:B------:R-:W-:Y:S01]  /*5f70*/  IMAD.U32 R4, RZ, RZ, UR8 ;  /* 0x00000008ff047e24 */ /* 0x000fe2000f8e00ff */
[----:B--2---:R-:W-:Y:S01]  /*5f80*/  MOV R7, UR7 ;  /* 0x0000000700077c02 */ /* 0x004fe20008000f00 */
[----:B------:R-:W-:Y:S01]  /*5f90*/  IMAD.U32 R6, RZ, RZ, UR6 ;  /* 0x00000006ff067e24 */ /* 0x000fe2000f8e00ff */
[----:B------:R-:W-:Y:S01]  /*5fa0*/  MOV R11, UR5 ;  /* 0x00000005000b7c02 */ /* 0x000fe20008000f00 */
[----:B------:R-:W-:Y:S02]  /*5fb0*/  IMAD.U32 R10, RZ, RZ, UR4 ;  /* 0x00000004ff0a7e24 */ /* 0x000fe4000f8e00ff */
[----:B------:R-:W-:Y:S07]  /*5fc0*/  LEPC R20, `(.L_x_99) ;  /* 0x000000001014794e */ /* 0x000fee0000000000 */
[----:B---345:R-:W-:Y:S05]  /*5fd0*/  CALL.ABS.NOINC R14 ;  /* 0x000000000e007343 */ /* 0x038fea0003c00000 */
.L_x_99:
[----:B------:R-:W1:Y:S01]  /*5fe0*/  LDCU.64 UR8, c[0x4][0x80] ;  /* 0x01001000ff0877ac */ /* 0x000e620008000a00 */
[----:B------:R-:W2:Y:S01]  /*5ff0*/  LDC.64 R2, c[0x4][R2] ;  /* 0x0100000002027b82 */ /* 0x000ea20000000a00 */
[----:B------:R-:W-:Y:S02]  /*6000*/  HFMA2 R12, -RZ, RZ, 0, 5.9604644775390625e-08 ;  /* 0x00000001ff0c7431 */ /* 0x000fe400000001ff */
[----:B------:R-:W-:Y:S02]  /*6010*/  IMAD.MOV.U32 R8, RZ, RZ, 0x70 ;  /* 0x00000070ff087424 */ /* 0x000fe400078e00ff */
[----:B------:R-:W-:Y:S01]  /*6020*/  IMAD.MOV.U32 R13, RZ, RZ, RZ ;  /* 0x000000ffff0d7224 */ /* 0x000fe200078e00ff */
[----:B------:R-:W3:Y:S01]  /*6030*/  LDCU.64 UR6, c[0x4][0x88] ;  /* 0x01001100ff0677ac */ /* 0x000ee20008000a00 */
[----:B------:R-:W4:Y:S01]  /*6040*/  LDCU.64 UR4, c[0x4][0x8] ;  /* 0x01000100ff0477ac */ /* 0x000f220008000a00 */
[----:B-1----:R-:W-:Y:S02]  /*6050*/  MOV R4, UR8 ;  /* 0x0000000800047c02 */ /* 0x002fe40008000f00 */
[----:B------:R-:W-:Y:S02]  /*6060*/  MOV R5, UR9 ;  /* 0x0000000900057c02 */ /* 0x000fe40008000f00 */
[----:B---3--:R-:W-:Y:S01]  /*6070*/  MOV R7, UR7 ;  /* 0x0000000700077c02 */ /* 0x008fe20008000f00 */
[----:B------:R-:W-:Y:S01]  /*6080*/  IMAD.U32 R6, RZ, RZ, UR6 ;  /* 0x00000006ff067e24 */ /* 0x000fe2000f8e00ff */
[----:B----4-:R-:W-:Y:S01]  /*6090*/  MOV R11, UR5 ;  /* 0x00000005000b7c02 */ /* 0x010fe20008000f00 */
[----:B------:R-:W-:Y:S02]  /*60a0*/  IMAD.U32 R10, RZ, RZ, UR4 ;  /* 0x00000004ff0a7e24 */ /* 0x000fe4000f8e00ff */
[----:B------:R-:W-:Y:S07]  /*60b0*/  LEPC R20, `(.L_x_98) ;  /* 0x000000001014794e */ /* 0x000fee0000000000 */
[----:B--2---:R-:W-:Y:S05]  /*60c0*/  CALL.ABS.NOINC R2 ;  /* 0x0000000002007343 */ /* 0x004fea0003c00000 */
.L_x_98:
[----:B------:R-:W-:Y:S05]  /*60d0*/  BSYNC.RECONVERGENT B6 ;  /* 0x0000000000067941 */ /* 0x000fea0003800200 */
.L_x_97:
[----:B------:R-:W-:Y:S02]  /*60e0*/  ISETP.NE.U32.AND P0, PT, RZ, UR56, PT ;  /* 0x00000038ff007c0c */ /* 0x000fe4000bf05070 */
[C---:B------:R-:W-:Y:S02]  /*60f0*/  ISETP.NE.U32.AND P1, PT, R64.reuse, RZ, PT ;  /* 0x000000ff4000720c */ /* 0x040fe40003f25070 */
[----:B------:R-:W-:Y:S02]  /*6100*/  ISETP.NE.U32.AND P4, PT, R64, RZ, PT ;  /* 0x000000ff4000720c */ /* 0x000fe40003f85070 */
[----:B------:R-:W-:Y:S02]  /*6110*/  ISETP.NE.AND.EX P0, PT, RZ, UR57, PT, P0 ;  /* 0x00000039ff007c0c */ /* 0x000fe4000bf05300 */
[C---:B------:R-:W-:Y:S02]  /*6120*/  ISETP.NE.AND.EX P1, PT, R65.reuse, RZ, PT, P1 ;  /* 0x000000ff4100720c */ /* 0x040fe40003f25310 */
[----:B------:R-:W-:Y:S02]  /*6130*/  ISETP.NE.AND.EX P4, PT, R65, RZ, P0, P4 ;  /* 0x000000ff4100720c */ /* 0x000fe40000785340 */
[----:B------:R-:W-:Y:S02]  /*6140*/  ISETP.NE.U32.AND P5, PT, R60, RZ, PT ;  /* 0x000000ff3c00720c */ /* 0x000fe40003fa5070 */
[----:B------:R-:W-:Y:S02]  /*6150*/  ISETP.NE.U32.AND P3, PT, RZ, UR56, PT ;  /* 0x00000038ff007c0c */ /* 0x000fe4000bf65070 */
[----:B------:R-:W-:Y:S02]  /*6160*/  PLOP3.LUT P2, PT, PT, PT, PT, 0x8, 0x80 ;  /* 0x000000000080781c */ /* 0x000fe40003f4e170 */
[----:B------:R-:W-:Y:S02]  /*6170*/  ISETP.NE.AND.EX P5, PT, R61, RZ, PT, P5 ;  /* 0x000000ff3d00720c */ /* 0x000fe40003fa5350 */
[----:B------:R-:W-:Y:S03]  /*6180*/  ISETP.NE.AND.EX P3, PT, RZ, UR57, PT, P3 ;  /* 0x00000039ff007c0c */ /* 0x000fe6000bf65330 */
[----:B------:R-:W-:Y:S01]  /*6190*/  @!P4 PLOP3.LUT P2, PT, P1, PT, PT, 0x80, 0x8 ;  /* 0x000000000008c81c */ /* 0x000fe20000f4f070 */
[----:B------:R-:W-:Y:S01]  /*61a0*/  @!UPT UIADD3 URZ, UPT, UPT, URZ, URZ, URZ ;  /* 0x000000fffffff290 */ /* 0x000fe2000fffe0ff */
[----:B------:R-:W-:Y:S11]  /*61b0*/  @!P1 BRA `(.L_x_100) ;  /* 0x0000000000309947 */ /* 0x000ff60003800000 */
[----:B------:R-:W-:Y:S01]  /*61c0*/  ISETP.NE.U32.AND P0, PT, R62, RZ, PT ;  /* 0x000000ff3e00720c */ /* 0x000fe20003f05070 */
[----:B------:R-:W1:Y:S01]  /*61d0*/  LDCU.64 UR4, c[0x0][0x358] ;  /* 0x00006b00ff0477ac */ /* 0x000e620008000a00 */
[----:B------:R-:W-:Y:S02]  /*61e0*/  IMAD.MOV.U32 R67, RZ, RZ, 0x1 ;  /* 0x00000001ff437424 */ /* 0x000fe400078e00ff */
[----:B------:R-:W-:Y:S11]  /*61f0*/  ISETP.NE.AND.EX P0, PT, R63, RZ, PT, P0 ;  /* 0x000000ff3f00720c */ /* 0x000ff60003f05300 */
[----:B------:R-:W-:Y:S02]  /*6200*/  @!UPT UIADD3 URZ, UPT, UPT, URZ, URZ, URZ ;  /* 0x000000fffffff290 */ /* 0x000fe4000fffe0ff */
[----:B------:R-:W3:Y:S01]  /*6210*/  @P0 LDC.64 R2, c[0x0][0x888] ;  /* 0x00022200ff020b82 */ /* 0x000ee20000000a00 */
[----:B--2---:R-:W-:Y:S04]  /*6220*/  @P0 IMAD R0, R64, UR36, RZ ;  /* 0x0000002440000c24 */ /* 0x004fe8000f8e02ff */
[----:B---3--:R-:W-:Y:S04]  /*6230*/  @P0 IMAD.WIDE R2, R0, 0x4, R2 ;  /* 0x0000000400020825 */ /* 0x008fe800078e0202 */
[----:B------:R-:W-:Y:S01]  /*6240*/  HFMA2 R0, -RZ, RZ, 0, 5.9604644775390625e-08 ;  /* 0x00000001ff007431 */ /* 0x000fe200000001ff */
[----:B-1---5:R1:W5:Y:S04]  /*6250*/  @P0 LDG.E R27, desc[UR4][R2.64] ;  /* 0x00000004021b0981 */ /* 0x022368000c1e1900 */
[----:B------:R-:W-:Y:S01]  /*6260*/  @!P0 PRMT R67, R0, 0x7610, R67 ;  /* 0x0000761000438816 */ /* 0x000fe20000000043 */
[----:B-1----:R-:W3:Y:S06]  /*6270*/  @!P0 LDC R27, c[0x0][0x880] ;  /* 0x00022000ff1b8b82 */ /* 0x002eec0000000800 */
.L_x_100:
[----:B------:R-:W-:Y:S05]  /*6280*/  @!P5 BRA `(.L_x_101) ;  /* 0x000000000024d947 */ /* 0x000fea0003800000 */
[----:B------:R-:W-:Y:S01]  /*6290*/  ISETP.NE.U32.AND P0, PT, R42, RZ, PT ;  /* 0x000000ff2a00720c */ /* 0x000fe20003f05070 */
[----:B------:R-:W1:Y:S03]  /*62a0*/  LDCU.64 UR4, c[0x0][0x358] ;  /* 0x00006b00ff0477ac */ /* 0x000e660008000a00 */
[----:B------:R-:W-:Y:S11]  /*62b0*/  ISETP.NE.AND.EX P0, PT, R43, RZ, PT, P0 ;  /* 0x000000ff2b00720c */ /* 0x000ff60003f05300 */
[----:B------:R-:W-:Y:S02]  /*62c0*/  @!UPT UIADD3 URZ, UPT, UPT, URZ, URZ, URZ ;  /* 0x000000fffffff290 */ /* 0x000fe4000fffe0ff */
[----:B------:R-:W4:Y:S01]  /*62d0*/  @P0 LDC.64 R2, c[0x0][0x8a8] ;  /* 0x00022a00ff020b82 */ /* 0x000f220000000a00 */
[----:B--2---:R-:W-:Y:S04]  /*62e0*/  @P0 IMAD R0, R60, UR36, RZ ;  /* 0x000000243c000c24 */ /* 0x004fe8000f8e02ff */
[----:B----4-:R-:W-:Y:S05]  /*62f0*/  @P0 IMAD.WIDE R2, R0, 0x4, R2 ;  /* 0x0000000400020825 */ /* 0x010fea00078e0202 */
[----:B-1---5:R1:W5:Y:S02]  /*6300*/  @P0 LDG.E R24, desc[UR4][R2.64] ;  /* 0x0000000402180981 */ /* 0x022364000c1e1900 */
[----:B-1----:R-:W4:Y:S02]  /*6310*/  @!P0 LDC R24, c[0x0][0x8a0] ;  /* 0x00022800ff188b82 */ /* 0x002f240000000800 */
.L_x_101:
[----:B---3-5:R-:W-:Y:S01]  /*6320*/  FSETP.NEU.AND P0, PT, R27, RZ, PT ;  /* 0x000000ff1b00720b */ /* 0x028fe20003f0d000 */
[----:B------:R-:W-:Y:S01]  /*6330*/  IMAD.SHL.U32 R87, R66, 0x4, RZ ;  /* 0x0000000442577824 */ /* 0x000fe200078e00ff */
[----:B------:R-:W-:Y:S01]  /*6340*/  SEL R4, RZ, 0xffffffff, P3 ;  /* 0xffffffffff047807 */ /* 0x000fe20001800000 */
[----:B------:R-:W-:Y:S01]  /*6350*/  BSSY B1, `(.L_x_102) ;  /* 0x0000043000017945 */ /* 0x000fe20003800000 */
[----:B------:R-:W-:Y:S01]  /*6360*/  @!P4 LOP3.LUT P3, RZ, R67, 0xff, RZ, 0xc0, !PT ;  /* 0x000000ff43ffc812 */ /* 0x000fe2000786c0ff */
[----:B------:R-:W-:Y:S01]  /*6370*/  VIADD R82, R87, UR44 ;  /* 0x0000002c57527c36 */ /* 0x000fe20008000000 */
[----:B------:R-:W-:Y:S01]  /*6380*/  @!P4 SEL R3, RZ, 0xffffffff, P0 ;  /* 0xffffffffff03c807 */ /* 0x000fe20000000000 */
[----:B------:R-:W-:Y:S01]  /*6390*/  IMAD.MOV.U32 R88, RZ, RZ, 0x1 ;  /* 0x00000001ff587424 */ /* 0x000fe200078e00ff */
[----:B------:R-:W-:Y:S01]  /*63a0*/  LOP3.LUT R76, R76, 0x1, RZ, 0x3c, !PT ;  /* 0x000000014c4c7812 */ /* 0x000fe200078e3cff */
[----:B------:R-:W-:Y:S01]  /*63b0*/  IMAD.MOV.U32 R86, RZ, RZ, RZ ;  /* 0x000000ffff567224 */ /* 0x000fe200078e00ff */
[----:B------:R-:W-:Y:S02]  /*63c0*/  @P2 SEL R3, R4, R3, !P3 ;  /* 0x0000000304032207 */ /* 0x000fe40005800000 */
[----:B------:R-:W-:Y:S02]  /*63d0*/  CS2R R46, SRZ ;  /* 0x00000000002e7805 */ /* 0x000fe4000001ff00 */
[C---:B------:R-:W-:Y:S02]  /*63e0*/  LEA R83, R22.reuse, UR44, 0x3 ;  /* 0x0000002c16537c11 */ /* 0x040fe4000f8e18ff */
[----:B------:R-:W-:Y:S02]  /*63f0*/  CS2R R44, SRZ ;  /* 0x00000000002c7805 */ /* 0x000fe4000001ff00 */
[----:B------:R-:W-:Y:S02]  /*6400*/  @!P4 LOP3.LUT R3, R3, 0x1, RZ, 0xc0, !PT ;  /* 0x000000010303c812 */ /* 0x000fe400078ec0ff */
[----:B------:R-:W-:Y:S02]  /*6410*/  CS2R R50, SRZ ;  /* 0x0000000000327805 */ /* 0x000fe4000001ff00 */
[----:B------:R-:W-:Y:S02]  /*6420*/  SHF.L.U32 R2, R75, 0x1f, RZ ;  /* 0x0000001f4b027819 */ /* 0x000fe400000006ff */
[----:B------:R-:W-:Y:S02]  /*6430*/  CS2R R48, SRZ ;  /* 0x0000000000307805 */ /* 0x000fe4000001ff00 */
[----:B------:R-:W-:Y:S02]  /*6440*/  ISETP.NE.U32.OR P6, PT, R3, 0x1, P4 ;  /* 0x000000010300780c */ /* 0x000fe400027c5470 */
[----:B------:R-:W-:Y:S02]  /*6450*/  CS2R R54, SRZ ;  /* 0x0000000000367805 */ /* 0x000fe4000001ff00 */
[----:B------:R-:W-:Y:S02]  /*6460*/  LEA.HI R25, R22, R22, RZ, 0x1 ;  /* 0x0000001616197211 */ /* 0x000fe400078f08ff */
[----:B------:R-:W-:Y:S02]  /*6470*/  CS2R R52, SRZ ;  /* 0x0000000000347805 */ /* 0x000fe4000001ff00 */
[----:B------:R-:W-:Y:S02]  /*6480*/  LOP3.LUT P4, R72, R67, 0xff, RZ, 0xc0, !PT ;  /* 0x000000ff43487812 */ /* 0x000fe4000788c0ff */
[----:B------:R-:W-:Y:S02]  /*6490*/  CS2R R58, SRZ ;  /* 0x00000000003a7805 */ /* 0x000fe4000001ff00 */
[----:B------:R-:W-:Y:S01]  /*64a0*/  SEL R3, RZ, 0xffffffff, P0 ;  /* 0xffffffffff037807 */ /* 0x000fe20000000000 */
[C---:B--2---:R-:W-:Y:S01]  /*64b0*/  IMAD.SHL.U32 R0, R25.reuse, 0x40, RZ ;  /* 0x0000004019007824 */ /* 0x044fe200078e00ff */
[----:B------:R-:W-:Y:S02]  /*64c0*/  LOP3.LUT R25, R25, 0xffe, RZ, 0xc0, !PT ;  /* 0x00000ffe19197812 */ /* 0x000fe400078ec0ff */
[----:B------:R-:W-:Y:S02]  /*64d0*/  CS2R R56, SRZ ;  /* 0x0000000000387805 */ /* 0x000fe4000001ff00 */
[----:B------:R-:W-:Y:S01]  /*64e0*/  @P1 SEL R3, R4, R3, !P4 ;  /* 0x0000000304031207 */ /* 0x000fe20006000000 */
[----:B------:R-:W-:Y:S01]  /*64f0*/  VIADD R84, R82, 0x400 ;  /* 0x0000040052547836 */ /* 0x000fe20000000000 */
[----:B------:R-:W-:Y:S01]  /*6500*/  LOP3.LUT R0, R0, 0xffffff80, RZ, 0xc0, !PT ;  /* 0xffffff8000007812 */ /* 0x000fe200078ec0ff */
[----:B------:R-:W-:Y:S01]  /*6510*/  IMAD.IADD R25, R22, 0x1, -R25 ;  /* 0x0000000116197824 */ /* 0x000fe200078e0a19 */
[----:B------:R-:W-:Y:S01]  /*6520*/  @P6 SHF.L.U32 R5, R76, 0x1f, RZ ;  /* 0x0000001f4c056819 */ /* 0x000fe200000006ff */
[----:B------:R-:W-:Y:S01]  /*6530*/  IMAD.IADD R81, R77, 0x1, R82 ;  /* 0x000000014d517824 */ /* 0x000fe200078e0252 */
[----:B------:R-:W-:Y:S01]  /*6540*/  LOP3.LUT R3, R3, 0x1, RZ, 0xc0, !PT ;  /* 0x0000000103037812 */ /* 0x000fe200078ec0ff */
[----:B------:R-:W-:Y:S01]  /*6550*/  IMAD.IADD R0, R23, 0x1, R0 ;  /* 0x0000000117007824 */ /* 0x000fe200078e0200 */
[----:B------:R-:W1:Y:S01]  /*6560*/  @P6 SYNCS.PHASECHK.TRANS64.TRYWAIT P3, [UR44+0x80], R5 ;  /* 0x00008005ff0065a7 */ /* 0x000e62000806112c */
[----:B------:R-:W-:Y:S02]  /*6570*/  P2R R80, PR, RZ, 0x40 ;  /* 0x00000040ff507803 */ /* 0x000fe40000000000 */
[----:B------:R-:W-:Y:S01]  /*6580*/  ISETP.NE.U32.AND P5, PT, R3, 0x1, PT ;  /* 0x000000010300780c */ /* 0x000fe20003fa5070 */
[----:B------:R-:W-:Y:S03]  /*6590*/  IMAD R25, R25, 0x100000, R0 ;  /* 0x0010000019197824 */ /* 0x000fe600078e0200 */
[----:B------:R-:W-:Y:S01]  /*65a0*/  P2R R89, PR, RZ, 0x20 ;  /* 0x00000020ff597803 */ /* 0x000fe20000000000 */
[----:B------:R2:W3:Y:S01]  /*65b0*/  SYNCS.PHASECHK.TRANS64.TRYWAIT P2, [R83+URZ+0xf0], R2 ;  /* 0x0000f002530075a7 */ /* 0x0004e200080411ff */
[----:B-1----:R-:W-:Y:S01]  /*65c0*/  @P6 SEL R88, RZ, 0x1, !P3 ;  /* 0x00000001ff586807 */ /* 0x002fe20005800000 */
[----:B--2---:R-:W-:Y:S06]  /*65d0*/  @!P6 BRA `(.L_x_103) ;  /* 0x000000000068e947 */ /* 0x004fec0003800000 */
[----:B------:R-:W-:Y:S01]  /*65e0*/  @P5 IMAD R0, R78, 0x4, R84 ;  /* 0x000000044e005824 */ /* 0x000fe200078e0254 */
[----:B------:R-:W-:Y:S01]  /*65f0*/  ISETP.NE.AND P0, PT, R88, RZ, PT ;  /* 0x000000ff5800720c */ /* 0x000fe20003f05270 */
[----:B------:R-:W-:Y:S01]  /*6600*/  @P5 IMAD R4, R78, 0x4, R82 ;  /* 0x000000044e045824 */ /* 0x000fe200078e0252 */
[----:B------:R-:W-:Y:S01]  /*6610*/  BSSY B0, `(.L_x_104) ;  /* 0x000000e000007945 */ /* 0x000fe20003800000 */
[----:B------:R-:W-:Y:S01]  /*6620*/  IMAD.MOV.U32 R46, RZ, RZ, RZ ;  /* 0x000000ffff2e7224 */ /* 0x000fe200078e00ff */
[----:B------:R-:W-:Y:S01]  /*6630*/  CS2R R50, SRZ ;  /* 0x0000000000327805 */ /* 0x000fe2000001ff00 */
[----:B------:R-:W-:Y:S01]  /*6640*/  @P5 IMAD.IADD R5, R77, 0x1, R0 ;  /* 0x000000014d055824 */ /* 0x000fe200078e0200 */
[----:B------:R-:W-:Y:S02]  /*6650*/  CS2R R48, SRZ ;  /* 0x0000000000307805 */ /* 0x000fe4000001ff00 */
[----:B------:R-:W-:Y:S02]  /*6660*/  CS2R R44, SRZ ;  /* 0x00000000002c7805 */ /* 0x000fe4000001ff00 */
[----:B------:R-:W-:Y:S02]  /*6670*/  CS2R R58, SRZ ;  /* 0x00000000003a7805 */ /* 0x000fe4000001ff00 */
[----:B------:R-:W-:Y:S02]  /*6680*/  CS2R R56, SRZ ;  /* 0x0000000000387805 */ /* 0x000fe4000001ff00 */
[----:B------:R-:W-:Y:S02]  /*6690*/  CS2R R54, SRZ ;  /* 0x0000000000367805 */ /* 0x000fe4000001ff00 */
[----:B------:R-:W-:Y:S01]  /*66a0*/  CS2R R52, SRZ ;  /* 0x0000000000347805 */ /* 0x000fe2000001ff00 */
[----:B------:R-:W-:Y:S06]  /*66b0*/  @P0 BRA `(.L_x_105) ;  /* 0x00000000000c0947 */ /* 0x000fec0003800000 */
[----:B------:R-:W-:Y:S04]  /*66c0*/  SHF.L.U32 R3, R76, 0x1f, RZ ;  /* 0x0000001f4c037819 */ /* 0x000fe800000006ff */
[----:B------:R-:W1:Y:S02]  /*66d0*/  SYNCS.PHASECHK.TRANS64.TRYWAIT P0, [UR44+0x80], R3 ;  /* 0x00008003ff0075a7 */ /* 0x000e64000800112c */
[----:B-1----:R-:W-:Y:S05]  /*66e0*/  @!P0 BRA `(.L_x_106) ;  /* 0x0000003000f08947 */ /* 0x002fea0003800000 */
.L_x_105:
[----:B------:R-:W-:Y:S05]  /*66f0*/  BSYNC B0 ;  /* 0x0000000000007941 */ /* 0x000fea0003800000 */
.L_x_104:
[----:B------:R-:W-:Y:S01]  /*6700*/  ISETP.NE.AND P0, PT, R89, RZ, PT ;  /* 0x000000ff5900720c */ /* 0x000fe20003f05270 */
[----:B------:R-:W-:Y:S11]  /*6710*/  HFMA2 R86, -RZ, RZ, 0, 5.9604644775390625e-08 ;  /* 0x00000001ff567431 */ /* 0x000ff600000001ff */
[----:B------:R-:W-:Y:S01]  /*6720*/  @!UPT UIADD3 URZ, UPT, UPT, URZ, URZ, URZ ;  /* 0x000000fffffff290 */ /* 0x000fe2000fffe0ff */
[----:B------:R-:W-:Y:S05]  /*6730*/  @P0 WARPSYNC.ALL ;  /* 0x0000000000000948 */ /* 0x000fea0003800000 */
[----:B------:R2:W1:Y:S04]  /*6740*/  @P0 LDSM.16.M88.4 R48, [R4+0x400] ;  /* 0x000400000430083b */ /* 0x0004680000000200 */
[----:B------:R2:W1:Y:S04]  /*6750*/  @P0 LDSM.16.M88.4 R44, [R5] ;  /* 0x00000000052c083b */ /* 0x0004680000000200 */
[----:B------:R2:W1:Y:S04]  /*6760*/  @P0 LDSM.16.M88.4 R56, [R87+UR44+0x400] ;  /* 0x0004002c5738083b */ /* 0x0004680008000200 */
[----:B------:R2:W1:Y:S02]  /*6770*/  @P0 LDSM.16.M88.4 R52, [R81+0x400] ;  /* 0x000400005134083b */ /* 0x0004640000000200 */
.L_x_103:
[----:B------:R-:W-:Y:S05]  /*6780*/  BSYNC B1 ;  /* 0x0000000000017941 */ /* 0x000fea0003800000 */
.L_x_102:
[----:B-1----:R-:W-:Y:S04]  /*6790*/  SHF.R.U32.HI R3, RZ, 0x15, R25 ;  /* 0x00000015ff037819 */ /* 0x002fe80000011619 */
[----:B------:R-:W-:Y:S01]  /*67a0*/  LOP3.LUT P0, RZ, R3, 0x3, R68, 0x48, !PT ;  /* 0x0000000303ff7812 */ /* 0x000fe20007804844 */
[----:B------:R-:W-:Y:S01]  /*67b0*/  @!UPT UIADD3 URZ, UPT, UPT, URZ, URZ, URZ ;  /* 0x000000fffffff290 */ /* 0x000fe2000fffe0ff */
[----:B---3--:R-:W-:Y:S11]  /*67c0*/  @P2 BRA `(.L_x_107) ;  /* 0x0000000000082947 */ /* 0x008ff60003800000 */
[----:B------:R-:W1:Y:S02]  /*67d0*/  SYNCS.PHASECHK.TRANS64.TRYWAIT P1, [R83+URZ+0xf0], R2 ;  /* 0x0000f002530075a7 */ /* 0x000e6400080211ff */
[----:B-1----:R-:W-:Y:S05]  /*67e0*/  @!P1 BRA `(.L_x_108) ;  /* 0x0000003000c89947 */ /* 0x002fea0003800000 */
.L_x_107:
[----:B------:R-:W-:Y:S05]  /*67f0*/  @!P0 BRA `(.L_x_109) ;  /* 0x0000000000408947 */ /* 0x000fea0003800000 */
[----:B------:R-:W2:Y:S01]  /*6800*/  LDCU.64 UR8, c[0x4][0x70] ;  /* 0x01000e00ff0877ac */ /* 0x000ea20008000a00 */
[----:B------:R-:W-:Y:S01]  /*6810*/  MOV R3, 0x0 ;  /* 0x0000000000037802 */ /* 0x000fe20000000f00 */
[----:B------:R-:W-:Y:S02]  /*6820*/  HFMA2 R12, -RZ, RZ, 0, 5.9604644775390625e-08 ;  /* 0x00000001ff0c7431 */ /* 0x000fe400000001ff */
[----:B------:R-:W-:Y:S02]  /*6830*/  IMAD.MOV.U32 R8, RZ, RZ, 0x192 ;  /* 0x00000192ff087424 */ /* 0x000fe400078e00ff */
[----:B------:R-:W-:Y:S01]  /*6840*/  IMAD.MOV.U32 R13, RZ, RZ, RZ ;  /* 0x000000ffff0d7224 */ /* 0x000fe200078e00ff */
[----:B------:R-:W3:Y:S01]  /*6850*/  LDCU.64 UR6, c[0x4][0x78] ;  /* 0x01000f00ff0677ac */ /* 0x000ee20008000a00 */
[----:B-1----:R-:W1:Y:S01]  /*6860*/  LDC.64 R2, c[0x4][R3] ;  /* 0x0100000003027b82 */ /* 0x002e620000000a00 */
[----:B------:R-:W5:Y:S01]  /*6870*/  LDCU.64 UR4, c[0x4][0x10] ;  /* 0x01000200ff0477ac */ /* 0x000f620008000a00 */
[----:B--2---:R-:W-:Y:S01]  /*6880*/  MOV R5, UR9 ;  /* 0x0000000900057c02 */ /* 0x004fe20008000f00 */
[----:B------:R-:W-:Y:S01]  /*6890*/  IMAD.U32 R4, RZ, RZ, UR8 ;  /* 0x00000008ff047e24 */ /* 0x000fe2000f8e00ff */
[----:B---3--:R-:W-:Y:S01]  /*68a0*/  MOV R7, UR7 ;  /* 0x0000000700077c02 */ /* 0x008fe20008000f00 */
[----:B------:R-:W-:Y:S01]  /*68b0*/  IMAD.U32 R6, RZ, RZ, UR6 ;  /* 0x00000006ff067e24 */ /* 0x000fe2000f8e00ff */
[----:B-----5:R-:W-:Y:S01]  /*68c0*/  MOV R11, UR5 ;  /* 0x00000005000b7c02 */ /* 0x020fe20008000f00 */
[----:B------:R-:W-:Y:S02]  /*68d0*/  IMAD.U32 R10, RZ, RZ, UR4 ;  /* 0x00000004ff0a7e24 */ /* 0x000fe4000f8e00ff */
[----:B------:R-:W-:Y:S07]  /*68e0*/  LEPC R20, `(.L_x_109) ;  /* 0x000000001014794e */ /* 0x000fee0000000000 */
[----:B-1--4-:R-:W-:Y:S05]  /*68f0*/  CALL.ABS.NOINC R2 ;  /* 0x0000000002007343 */ /* 0x012fea0003c00000 */
.L_x_109:
[----:B------:R-:W-:Y:S01]  /*6900*/  LOP3.LUT R20, R56, 0xffffe000, RZ, 0xc0, !PT ;  /* 0xffffe00038147812 */ /* 0x000fe200078ec0ff */
[----:B------:R-:W-:Y:S05]  /*6910*/  WARPSYNC.ALL ;  /* 0x0000000000007948 */ /* 0x000fea0003800000 */
[----:B------:R-:W-:Y:S01]  /*6920*/  R2UR UR4, R25 ;  /* 0x00000000190472ca */ /* 0x000fe200000e0000 */
[----:B------:R-:W-:Y:S01]  /*6930*/  IMAD.SHL.U32 R91, R78, 0x4, RZ ;  /* 0x000000044e5b7824 */ /* 0x000fe200078e00ff */
[----:B------:R-:W-:Y:S01]  /*6940*/  LOP3.LUT R21, R57, 0xffffe000, RZ, 0xc0, !PT ;  /* 0xffffe00039157812 */ /* 0x000fe200078ec0ff */
[----:B------:R-:W-:Y:S01]  /*6950*/  BSSY.RECONVERGENT B0, `(.L_x_110) ;  /* 0x0000059000007945 */ /* 0x000fe20003800200 */
[----:B------:R-:W-:Y:S02]  /*6960*/  LOP3.LUT R26, R59, 0xffffe000, RZ, 0xc0, !PT ;  /* 0xffffe0003b1a7812 */ /* 0x000fe400078ec0ff */
[----:B------:R-:W-:Y:S02]  /*6970*/  LOP3.LUT R32, R53, 0xffffe000, RZ, 0xc0, !PT ;  /* 0xffffe00035207812 */ /* 0x000fe400078ec0ff */
[----:B------:R-:W-:Y:S02]  /*6980*/  LOP3.LUT R33, R54, 0xffffe000, RZ, 0xc0, !PT ;  /* 0xffffe00036217812 */ /* 0x000fe400078ec0ff */
[----:B------:R-:W-:Y:S02]  /*6990*/  IADD3 R84, PT, PT, R84, R91, RZ ;  /* 0x0000005b54547210 */ /* 0x000fe40007ffe0ff */
[----:B------:R-:W-:Y:S01]  /*69a0*/  ISETP.NE.AND P0, PT, R79, RZ, PT ;  /* 0x000000ff4f00720c */ /* 0x000fe20003f05270 */
[----:B--2---:R-:W4:Y:S02]  /*69b0*/  LDTM.16dp128bit.x8 R4, tmem[UR4] ;  /* 0x00000004000479ee */ /* 0x004f240008180000 */
[----:B------:R-:W-:Y:S02]  /*69c0*/  IMAD.IADD R85, R77, 0x1, R84 ;  /* 0x000000014d557824 */ /* 0x000fe400078e0254 */
[C---:B----4-:R-:W-:Y:S01]  /*69d0*/  FMUL R0, R24.reuse, R4 ;  /* 0x0000000418007220 */ /* 0x050fe20000400000 */
[C---:B-1----:R-:W-:Y:S01]  /*69e0*/  FMUL R2, R24.reuse, R5 ;  /* 0x0000000518027220 */ /* 0x042fe20000400000 */
[C---:B------:R-:W-:Y:S01]  /*69f0*/  FMUL R3, R24.reuse, R6 ;  /* 0x0000000618037220 */ /* 0x040fe20000400000 */
[----:B------:R-:W-:Y:S01]  /*6a00*/  FMUL R7, R24, R7 ;  /* 0x0000000718077220 */ /* 0x000fe20000400000 */
[C---:B------:R-:W-:Y:S01]  /*6a10*/  FFMA R28, R27.reuse, R20, R0 ;  /* 0x000000141b1c7223 */ /* 0x040fe20000000000 */
[----:B------:R-:W-:Y:S01]  /*6a20*/  LOP3.LUT R20, R58, 0xffffe000, RZ, 0xc0, !PT ;  /* 0xffffe0003a147812 */ /* 0x000fe200078ec0ff */
[C---:B------:R-:W-:Y:S01]  /*6a30*/  FFMA R29, R27.reuse, R21, R2 ;  /* 0x000000151b1d7223 */ /* 0x040fe20000000002 */
[----:B------:R-:W-:Y:S01]  /*6a40*/  LOP3.LUT R21, R52, 0xffffe000, RZ, 0xc0, !PT ;  /* 0xffffe00034157812 */ /* 0x000fe200078ec0ff */
[C---:B------:R-:W-:Y:S01]  /*6a50*/  FMUL R4, R24.reuse, R8 ;  /* 0x0000000818047220 */ /* 0x040fe20000400000 */
[----:B------:R-:W-:Y:S01]  /*6a60*/  F2FP.TF32.F32.PACK_B R28, R28 ;  /* 0x0000001cff1c723e */ /* 0x000fe200024050ff */
[----:B------:R-:W-:Y:S01]  /*6a70*/  FFMA R30, R27, R20, R3 ;  /* 0x000000141b1e7223 */ /* 0x000fe20000000003 */
[----:B------:R-:W-:Y:S01]  /*6a80*/  LOP3.LUT R20, R55, 0xffffe000, RZ, 0xc0, !PT ;  /* 0xffffe00037147812 */ /* 0x000fe200078ec0ff */
[C---:B------:R-:W-:Y:S01]  /*6a90*/  FMUL R5, R24.reuse, R9 ;  /* 0x0000000918057220 */ /* 0x040fe20000400000 */
[----:B------:R-:W-:Y:S01]  /*6aa0*/  F2FP.TF32.F32.PACK_B R29, R29 ;  /* 0x0000001dff1d723e */ /* 0x000fe200024050ff */
[C---:B------:R-:W-:Y:S01]  /*6ab0*/  FMUL R6, R24.reuse, R10 ;  /* 0x0000000a18067220 */ /* 0x040fe20000400000 */
[----:B------:R-:W-:Y:S01]  /*6ac0*/  F2FP.TF32.F32.PACK_B R30, R30 ;  /* 0x0000001eff1e723e */ /* 0x000fe200024050ff */
[----:B------:R-:W-:Y:S01]  /*6ad0*/  FFMA R31, R27, R26, R7 ;  /* 0x0000001a1b1f7223 */ /* 0x000fe20000000007 */
[----:B------:R-:W-:Y:S01]  /*6ae0*/  LOP3.LUT R26, R49, 0xffffe000, RZ, 0xc0, !PT ;  /* 0xffffe000311a7812 */ /* 0x000fe200078ec0ff */
[----:B------:R-:W-:Y:S01]  /*6af0*/  FMUL R11, R24, R11 ;  /* 0x0000000b180b7220 */ /* 0x000fe20000400000 */
[C---:B------:R-:W-:Y:S01]  /*6b00*/  FFMA R4, R27.reuse, R21, R4 ;  /* 0x000000151b047223 */ /* 0x040fe20000000004 */
[----:B------:R-:W-:Y:S01]  /*6b10*/  LOP3.LUT R21, R48, 0xffffe000, RZ, 0xc0, !PT ;  /* 0xffffe00030157812 */ /* 0x000fe200078ec0ff */
[C---:B------:R-:W-:Y:S01]  /*6b20*/  FFMA R5, R27.reuse, R32, R5 ;  /* 0x000000201b057223 */ /* 0x040fe20000000005 */
[----:B------:R-:W-:Y:S01]  /*6b30*/  F2FP.TF32.F32.PACK_B R31, R31 ;  /* 0x0000001fff1f723e */ /* 0x000fe200024050ff */
        /* <DEDUP_REMOVED lines=8> */
[----:B------:R1:W-:Y:S01]  /*6bc0*/  STSM.16.M88.4 [R82+0x400], R28 ;  /* 0x0004001c52007844 */ /* 0x0003e20000000200 */
[----:B------:R-:W-:Y:S01]  /*6bd0*/  F2FP.TF32.F32.PACK_B R6, R6 ;  /* 0x00000006ff06723e */ /* 0x000fe200024050ff */
[C---:B------:R-:W-:Y:S01]  /*6be0*/  FMUL R10, R24.reuse, R14 ;  /* 0x0000000e180a7220 */ /* 0x040fe20000400000 */
[----:B------:R-:W-:Y:S01]  /*6bf0*/  F2FP.TF32.F32.PACK_B R7, R7 ;  /* 0x00000007ff07723e */ /* 0x000fe200024050ff */
[----:B------:R-:W-:Y:S01]  /*6c00*/  FMUL R15, R24, R15 ;  /* 0x0000000f180f7220 */ /* 0x000fe20000400000 */
[C---:B------:R-:W-:Y:S01]  /*6c10*/  FFMA R8, R27.reuse, R21, R8 ;  /* 0x000000151b087223 */ /* 0x040fe20000000008 */
[C---:B------:R-:W-:Y:S01]  /*6c20*/  FFMA R9, R27.reuse, R26, R9 ;  /* 0x0000001a1b097223 */ /* 0x040fe20000000009 */
[C---:B------:R-:W-:Y:S01]  /*6c30*/  FFMA R10, R27.reuse, R33, R10 ;  /* 0x000000211b0a7223 */ /* 0x040fe2000000000a */
[----:B------:R1:W-:Y:S01]  /*6c40*/  STSM.16.M88.4 [R81+0x400], R4 ;  /* 0x0004000451007844 */ /* 0x0003e20000000200 */
[----:B------:R-:W-:Y:S01]  /*6c50*/  LOP3.LUT R21, R44, 0xffffe000, RZ, 0xc0, !PT ;  /* 0xffffe0002c157812 */ /* 0x000fe200078ec0ff */
[----:B------:R-:W-:Y:S01]  /*6c60*/  FFMA R11, R27, R20, R15 ;  /* 0x000000141b0b7223 */ /* 0x000fe2000000000f */
[----:B------:R-:W-:Y:S01]  /*6c70*/  LOP3.LUT R20, R45, 0xffffe000, RZ, 0xc0, !PT ;  /* 0xffffe0002d147812 */ /* 0x000fe200078ec0ff */
[C---:B------:R-:W-:Y:S01]  /*6c80*/  FMUL R12, R24.reuse, R16 ;  /* 0x00000010180c7220 */ /* 0x040fe20000400000 */
[----:B------:R-:W-:Y:S01]  /*6c90*/  FMUL R13, R24, R17 ;  /* 0x00000011180d7220 */ /* 0x000fe20000400000 */
[----:B------:R-:W-:Y:S01]  /*6ca0*/  LOP3.LUT R33, R46, 0xffffe000, RZ, 0xc0, !PT ;  /* 0xffffe0002e217812 */ /* 0x000fe200078ec0ff */
[C---:B------:R-:W-:Y:S01]  /*6cb0*/  FMUL R14, R24.reuse, R18 ;  /* 0x00000012180e7220 */ /* 0x040fe20000400000 */
[----:B------:R-:W-:Y:S01]  /*6cc0*/  LOP3.LUT R26, R47, 0xffffe000, RZ, 0xc0, !PT ;  /* 0xffffe0002f1a7812 */ /* 0x000fe200078ec0ff */
[----:B------:R-:W-:Y:S01]  /*6cd0*/  FMUL R19, R24, R19 ;  /* 0x0000001318137220 */ /* 0x000fe20000400000 */
[C---:B------:R-:W-:Y:S01]  /*6ce0*/  FFMA R12, R27.reuse, R21, R12 ;  /* 0x000000151b0c7223 */ /* 0x040fe2000000000c */
[C---:B------:R-:W-:Y:S01]  /*6cf0*/  FFMA R13, R27.reuse, R20, R13 ;  /* 0x000000141b0d7223 */ /* 0x040fe2000000000d */
[C---:B------:R-:W-:Y:S01]  /*6d00*/  FFMA R14, R27.reuse, R33, R14 ;  /* 0x000000211b0e7223 */ /* 0x040fe2000000000e */
[----:B------:R-:W-:Y:S01]  /*6d10*/  FFMA R15, R27, R26, R19 ;  /* 0x0000001a1b0f7223 */ /* 0x000fe20000000013 */
[----:B------:R-:W-:Y:S02]  /*6d20*/  F2FP.TF32.F32.PACK_B R8, R8 ;  /* 0x00000008ff08723e */ /* 0x000fe400024050ff */
[----:B------:R-:W-:Y:S02]  /*6d30*/  F2FP.TF32.F32.PACK_B R9, R9 ;  /* 0x00000009ff09723e */ /* 0x000fe400024050ff */
[----:B------:R-:W-:Y:S02]  /*6d40*/  F2FP.TF32.F32.PACK_B R10, R10 ;  /* 0x0000000aff0a723e */ /* 0x000fe400024050ff */
[----:B------:R-:W-:Y:S02]  /*6d50*/  F2FP.TF32.F32.PACK_B R11, R11 ;  /* 0x0000000bff0b723e */ /* 0x000fe400024050ff */
[----:B------:R-:W-:Y:S02]  /*6d60*/  F2FP.TF32.F32.PACK_B R12, R12 ;  /* 0x0000000cff0c723e */ /* 0x000fe400024050ff */
[----:B------:R-:W-:Y:S01]  /*6d70*/  F2FP.TF32.F32.PACK_B R13, R13 ;  /* 0x0000000dff0d723e */ /* 0x000fe200024050ff */
[----:B------:R1:W-:Y:S01]  /*6d80*/  STSM.16.M88.4 [R84], R8 ;  /* 0x0000000854007844 */ /* 0x0003e20000000200 */
[----:B------:R-:W-:Y:S02]  /*6d90*/  F2FP.TF32.F32.PACK_B R14, R14 ;  /* 0x0000000eff0e723e */ /* 0x000fe400024050ff */
[----:B------:R-:W-:Y:S05]  /*6da0*/  F2FP.TF32.F32.PACK_B R15, R15 ;  /* 0x0000000fff0f723e */ /* 0x000fea00024050ff */
[----:B------:R1:W-:Y:S01]  /*6db0*/  STSM.16.M88.4 [R85], R12 ;  /* 0x0000000c55007844 */ /* 0x0003e20000000200 */
[----:B------:R-:W-:Y:S01]  /*6dc0*/  @!PT LDS RZ, [RZ] ;  /* 0x00000000fffff984 */ /* 0x000fe20000000800 */
[----:B------:R-:W-:Y:S01]  /*6dd0*/  @!PT LDS RZ, [RZ] ;  /* 0x00000000fffff984 */ /* 0x000fe20000000800 */
[----:B------:R-:W-:Y:S01]  /*6de0*/  @!PT LDS RZ, [RZ] ;  /* 0x00000000fffff984 */ /* 0x000fe20000000800 */
[----:B------:R-:W-:Y:S01]  /*6df0*/  @!PT LDS RZ, [RZ] ;  /* 0x00000000fffff984 */ /* 0x000fe20000000800 */
[----:B------:R2:W-:Y:S07]  /*6e00*/  MEMBAR.ALL.CTA ;  /* 0x0000000000007992 */ /* 0x0005ee0000008000 */
[----:B--2---:R-:W2:Y:S02]  /*6e10*/  FENCE.VIEW.ASYNC.S ;  /* 0x00000000000073c6 */ /* 0x004ea40000000000 */
[----:B--2---:R-:W-:Y:S06]  /*6e20*/  BAR.SYNC.DEFER_BLOCKING 0x1, 0x80 ;  /* 0x0042000000007b1d */ /* 0x004fec0000010000 */
[----:B------:R-:W-:Y:S05]  /*6e30*/  @P0 BRA `(.L_x_111) ;  /* 0x0000000000280947 */ /* 0x000fea0003800000 */
[----:B------:R-:W-:Y:S01]  /*6e40*/  UIADD3 UR4, UPT, UPT, UR44, 0x400, URZ ;  /* 0x000004002c047890 */ /* 0x000fe2000fffe0ff */
[----:B------:R-:W-:Y:S05]  /*6e50*/  UMOV UR51, UR36 ;  /* 0x0000002400337c82 */ /* 0x000fea0008000000 */
[----:B------:R-:W-:Y:S01]  /*6e60*/  MOV R71, UR4 ;  /* 0x0000000400477c02 */ /* 0x000fe20008000f00 */
[----:B------:R-:W-:Y:S03]  /*6e70*/  UIADD3 UR4, UP0, UPT, UR62, 0x680, URZ ;  /* 0x000006803e047890 */ /* 0x000fe6000ff1e0ff */
[----:B------:R-:W-:Y:S01]  /*6e80*/  R2UR UR48, R71 ;  /* 0x00000000473072ca */ /* 0x000fe200000e0000 */
[----:B------:R-:W-:Y:S11]  /*6e90*/  UIADD3.X UR5, UPT, UPT, URZ, UR63, URZ, UP0, !UPT ;  /* 0x0000003fff057290 */ /* 0x000ff600087fe4ff */
[----:B------:R-:W-:Y:S01]  /*6ea0*/  @!UPT UIADD3 URZ, UPT, UPT, URZ, URZ, URZ ;  /* 0x000000fffffff290 */ /* 0x000fe2000fffe0ff */
[----:B------:R2:W-:Y:S01]  /*6eb0*/  UTMASTG.3D [UR48], [UR4] ;  /* 0x00000030040073b5 */ /* 0x0005e20008010000 */
[----:B------:R0:W-:Y:S01]  /*6ec0*/  UTMACMDFLUSH ;  /* 0x00000000000079b7 */ /* 0x0001e20000000000 */
[----:B--2---:R-:W-:Y:S04]  /*6ed0*/  DEPBAR.LE SB0, 0x1 ;  /* 0x000080400000791a */ /* 0x004fe80000000000 */
.L_x_111:
[----:B------:R-:W-:Y:S05]  /*6ee0*/  BSYNC.RECONVERGENT B0 ;  /* 0x0000000000007941 */ /* 0x000fea0003800200 */
.L_x_110:
[----:B------:R-:W-:Y:S01]  /*6ef0*/  BAR.SYNC.DEFER_BLOCKING 0x1, 0x80 ;  /* 0x0042000000007b1d */ /* 0x000fe20000010000 */
[----:B------:R-:W-:Y:S01]  /*6f00*/  ISETP.NE.AND P1, PT, R80, RZ, PT ;  /* 0x000000ff5000720c */ /* 0x000fe20003f25270 */
[----:B------:R-:W-:Y:S01]  /*6f10*/  UISETP.NE.AND UP0, UPT, UR47, URZ, UPT ;  /* 0x000000ff2f00728c */ /* 0x000fe2000bf05270 */
[----:B------:R-:W-:Y:S11]  /*6f20*/  LEA R3, R86, UR44, 0x3 ;  /* 0x0000002c56037c11 */ /* 0x000ff6000f8e18ff */
[----:B-1----:R-:W-:Y:S01]  /*6f30*/  @P1 SHF.L.U32 R4, R76, 0x1f, RZ ;  /* 0x0000001f4c041819 */ /* 0x002fe200000006ff */
[----:B------:R-:W-:Y:S06]  /*6f40*/  BRA.U !UP0, `(.L_x_112) ;  /* 0x0000000108247547 */ /* 0x000fec000b800000 */
[----:B------:R-:W1:Y:S01]  /*6f50*/  S2R R0, SR_CgaCtaId ;  /* 0x0000000000007919 */ /* 0x000e620000008800 */
[----:B------:R-:W-:Y:S01]  /*6f60*/  IMAD.U32 R2, RZ, RZ, UR46 ;  /* 0x0000002eff027e24 */ /* 0x000fe2000f8e00ff */
[----:B------:R-:W-:Y:S04]  /*6f70*/  UIADD3 UR4, UPT, UPT, UR46, 0x1, URZ ;  /* 0x000000012e047890 */ /* 0x000fe8000fffe0ff */
[----:B------:R-:W-:Y:S01]  /*6f80*/  @P1 LEA R2, R2, UR44, 0x3 ;  /* 0x0000002c02021c11 */ /* 0x000fe2000f8e18ff */
[----:B------:R-:W-:Y:S04]  /*6f90*/  UISETP.NE.AND UP0, UPT, UR4, 0x4, UPT ;  /* 0x000000040400788c */ /* 0x000fe8000bf05270 */
[----:B------:R-:W-:Y:S01]  /*6fa0*/  @P1 VIADD R5, R2, 0xa0 ;  /* 0x000000a002051836 */ /* 0x000fe20000000000 */
[----:B------:R-:W-:Y:S04]  /*6fb0*/  USEL UR46, UR4, URZ, UP0 ;  /* 0x000000ff042e7287 */ /* 0x000fe80008000000 */
[----:B-1----:R-:W-:Y:S04]  /*6fc0*/  @P1 PRMT R0, R0, 0x654, R5 ;  /* 0x0000065400001816 */ /* 0x002fe80000000005 */
[----:B------:R1:W-:Y:S04]  /*6fd0*/  @P1 SYNCS.ARRIVE.TRANS64.RED.A1T0 RZ, [R0+URZ], RZ ;  /* 0x000000ff00ff19a7 */ /* 0x0003e800081004ff */
.L_x_112:
[----:B------:R-:W2:Y:S01]  /*6fe0*/  @P1 SYNCS.PHASECHK.TRANS64.TRYWAIT P0, [R3+URZ+0x80], R4 ;  /* 0x00008004030015a7 */ /* 0x000ea200080011ff */
[----:B------:R-:W-:Y:S01]  /*6ff0*/  BSSY B1, `(.L_x_113) ;  /* 0x0000017000017945 */ /* 0x000fe20003800000 */
[----:B--2---:R-:W-:Y:S03]  /*7000*/  @P1 SEL R88, RZ, 0x1, !P0 ;  /* 0x00000001ff581807 */ /* 0x004fe60004000000 */
[----:B------:R-:W-:Y:S05]  /*7010*/  @!P1 BRA `(.L_x_114) ;  /* 0x0000000000509947 */ /* 0x000fea0003800000 */
[----:B------:R-:W-:Y:S01]  /*7020*/  ISETP.NE.AND P1, PT, R89, RZ, PT ;  /* 0x000000ff5900720c */ /* 0x000fe20003f25270 */
[----:B------:R-:W-:Y:S01]  /*7030*/  BSSY B0, `(.L_x_115) ;  /* 0x000000a000007945 */ /* 0x000fe20003800000 */
[----:B------:R-:W-:Y:S11]  /*7040*/  ISETP.NE.AND P0, PT, R88, RZ, PT ;  /* 0x000000ff5800720c */ /* 0x000ff60003f05270 */
[----:B------:R-:W-:Y:S04]  /*7050*/  @P1 IMAD R5, R86, 0x2000, R87 ;  /* 0x0000200056051824 */ /* 0x000fe800078e0257 */
[----:B------:R-:W-:Y:S05]  /*7060*/  @P1 VIADD R4, R5, UR44 ;  /* 0x0000002c05041c36 */ /* 0x000fea0008000000 */
[----:B------:R-:W-:Y:S01]  /*7070*/  @P1 IADD3 R2, PT, PT, R91, R4, RZ ;  /* 0x000000045b021210 */ /* 0x000fe20007ffe0ff */
[----:B------:R-:W-:Y:S01]  /*7080*/  @P1 IMAD.IADD R4, R77, 0x1, R4 ;  /* 0x000000014d041824 */ /* 0x000fe200078e0204 */
[----:B------:R-:W-:Y:S06]  /*7090*/  @P0 BRA `(.L_x_116) ;  /* 0x00000000000c0947 */ /* 0x000fec0003800000 */
[----:B-1----:R-:W-:Y:S04]  /*70a0*/  SHF.L.U32 R0, R76, 0x1f, RZ ;  /* 0x0000001f4c007819 */ /* 0x002fe800000006ff */
[----:B------:R-:W1:Y:S02]  /*70b0*/  SYNCS.PHASECHK.TRANS64.TRYWAIT P0, [R3+URZ+0x80], R0 ;  /* 0x00008000030075a7 */ /* 0x000e6400080011ff */
[----:B-1----:R-:W-:Y:S05]  /*70c0*/  @!P0 BRA `(.L_x_117) ;  /* 0x0000002800a48947 */ /* 0x002fea0003800000 */
.L_x_116:
[----:B------:R-:W-:Y:S05]  /*70d0*/  BSYNC B0 ;  /* 0x0000000000007941 */ /* 0x000fea0003800000 */
.L_x_115:
[----:B------:R-:W-:Y:S02]  /*70e0*/  ISETP.NE.AND P0, PT, R89, RZ, PT ;  /* 0x000000ff5900720c */ /* 0x000fe40003f05270 */
[----:B------:R-:W-:Y:S11]  /*70f0*/  IADD3 R86, PT, PT, R86, 0x1, RZ ;  /* 0x0000000156567810 */ /* 0x000ff60007ffe0ff */
[----:B-1----:R-:W-:Y:S01]  /*7100*/  @P0 IMAD.IADD R0, R77, 0x1, R2 ;  /* 0x000000014d000824 */ /* 0x002fe200078e0202 */
[----:B------:R-:W-:Y:S05]  /*7110*/  @P0 WARPSYNC.ALL ;  /* 0x0000000000000948 */ /* 0x000fea0003800000 */
[----:B------:R2:W3:Y:S04]  /*7120*/  @P0 LDSM.16.M88.4 R56, [R5+UR44+0x400] ;  /* 0x0004002c0538083b */ /* 0x0004e80008000200 */
[----:B------:R2:W4:Y:S04]  /*7130*/  @P0 LDSM.16.M88.4 R52, [R4+0x400] ;  /* 0x000400000434083b */ /* 0x0005280000000200 */
[----:B------:R2:W1:Y:S04]  /*7140*/  @P0 LDSM.16.M88.4 R48, [R2+0x400] ;  /* 0x000400000230083b */ /* 0x0004680000000200 */
[----:B------:R2:W1:Y:S02]  /*7150*/  @P0 LDSM.16.M88.4 R44, [R0+0x400] ;  /* 0x00040000002c083b */ /* 0x0004640000000200 */
.L_x_114:
[----:B------:R-:W-:Y:S05]  /*7160*/  BSYNC B1 ;  /* 0x0000000000017941 */ /* 0x000fea0003800000 */
.L_x_113:
[----:B------:R-:W-:Y:S05]  /*7170*/  VIADD R3, R25, 0x20 ;  /* 0x0000002019037836 */ /* 0x000fea0000000000 */
[----:B------:R-:W-:Y:S04]  /*7180*/  SHF.R.U32.HI R3, RZ, 0x15, R3 ;  /* 0x00000015ff037819 */ /* 0x000fe80000011603 */
[----:B------:R-:W-:Y:S11]  /*7190*/  LOP3.LUT P0, RZ, R3, 0x3, R68, 0x48, !PT ;  /* 0x0000000303ff7812 */ /* 0x000ff60007804844 */
[----:B------:R-:W-:Y:S02]  /*71a0*/  @!UPT UIADD3 URZ, UPT, UPT, URZ, URZ, URZ ;  /* 0x000000fffffff290 */ /* 0x000fe4000fffe0ff */
[----:B------:R-:W-:Y:S05]  /*71b0*/  @!P0 BRA `(.L_x_118) ;  /* 0x0000000000408947 */ /* 0x000fea0003800000 */
[----:B------:R-:W5:Y:S01]  /*71c0*/  LDCU.64 UR8, c[0x4][0x70] ;  /* 0x01000e00ff0877ac */ /* 0x000f620008000a00 */
[----:B------:R-:W-:Y:S01]  /*71d0*/  MOV R3, 0x0 ;  /* 0x0000000000037802 */ /* 0x000fe20000000f00 */
[----:B------:R-:W-:Y:S02]  /*71e0*/  HFMA2 R12, -RZ, RZ, 0, 5.9604644775390625e-08 ;  /* 0x00000001ff0c7431 */ /* 0x000fe400000001ff */
[----:B------:R-:W-:Y:S02]  /*71f0*/  IMAD.MOV.U32 R8, RZ, RZ, 0x192 ;  /* 0x00000192ff087424 */ /* 0x000fe400078e00ff */
[----:B------:R-:W-:Y:S01]  /*7200*/  IMAD.MOV.U32 R13, RZ, RZ, RZ ;  /* 0x000000ffff0d7224 */ /* 0x000fe200078e00ff */
[----:B------:R-:W3:Y:S01]  /*7210*/  LDCU.64 UR6, c[0x4][0x78] ;  /* 0x01000f00ff0677ac */ /* 0x000ee20008000a00 */
[----:B--2---:R-:W2:Y:S01]  /*7220*/  LDC.64 R2, c[0x4][R3] ;  /* 0x0100000003027b82 */ /* 0x004ea20000000a00 */
[----:B------:R-:W4:Y:S01]  /*7230*/  LDCU.64 UR4, c[0x4][0x10] ;  /* 0x01000200ff0477ac */ /* 0x000f220008000a00 */
[----:B-----5:R-:W-:Y:S01]  /*7240*/  MOV R5, UR9 ;  /* 0x0000000900057c02 */ /* 0x020fe20008000f00 */
[----:B------:R-:W-:Y:S01]  /*7250*/  IMAD.U32 R4, RZ, RZ, UR8 ;  /* 0x00000008ff047e24 */ /* 0x000fe2000f8e00ff */
[----:B---3--:R-:W-:Y:S01]  /*7260*/  MOV R7, UR7 ;  /* 0x0000000700077c02 */ /* 0x008fe20008000f00 */
[----:B------:R-:W-:Y:S01]  /*7270*/  IMAD.U32 R6, RZ, RZ, UR6 ;  /* 0x00000006ff067e24 */ /* 0x000fe2000f8e00ff */
[----:B----4-:R-:W-:Y:S01]  /*7280*/  MOV R11, UR5 ;  /* 0x00000005000b7c02 */ /* 0x010fe20008000f00 */
[----:B------:R-:W-:Y:S02]  /*7290*/  IMAD.U32 R10, RZ, RZ, UR4 ;  /* 0x00000004ff0a7e24 */ /* 0x000fe4000f8e00ff */
[----:B------:R-:W-:Y:S07]  /*72a0*/  LEPC R20, `(.L_x_118) ;  /* 0x000000001014794e */ /* 0x000fee0000000000 */
[----:B-12---:R-:W-:Y:S05]  /*72b0*/  CALL.ABS.NOINC R2 ;  /* 0x0000000002007343 */ /* 0x006fea0003c00000 */
.L_x_118:
[----:B---3--:R-:W-:Y:S01]  /*72c0*/  LOP3.LUT R20, R56, 0xffffe000, RZ, 0xc0, !PT ;  /* 0xffffe00038147812 */ /* 0x008fe200078ec0ff */
[----:B------:R-:W-:Y:S05]  /*72d0*/  WARPSYNC.ALL ;  /* 0x0000000000007948 */ /* 0x000fea0003800000 */
[----:B------:R-:W-:Y:S01]  /*72e0*/  R2UR UR4, R25 ;  /* 0x00000000190472ca */ /* 0x000fe200000e0000 */
[----:B------:R-:W3:Y:S01]  /*72f0*/  S2R R90, SR_CgaCtaId ;  /* 0x00000000005a7919 */ /* 0x000ee20000008800 */
[----:B------:R-:W-:Y:S01]  /*7300*/  LOP3.LUT R21, R57, 0xffffe000, RZ, 0xc0, !PT ;  /* 0xffffe00039157812 */ /* 0x000fe200078ec0ff */
[----:B------:R-:W-:Y:S01]  /*7310*/  IMAD.U32 R40, RZ, RZ, UR46 ;  /* 0x0000002eff287e24 */ /* 0x000fe2000f8e00ff */
[----:B------:R-:W-:Y:S01]  /*7320*/  LOP3.LUT R41, R58, 0xffffe000, RZ, 0xc0, !PT ;  /* 0xffffe0003a297812 */ /* 0x000fe200078ec0ff */
[----:B------:R-:W-:Y:S01]  /*7330*/  BSSY.RECONVERGENT B0, `(.L_x_119) ;  /* 0x000005b000007945 */ /* 0x000fe20003800200 */
[----:B-1----:R-:W-:Y:S02]  /*7340*/  LOP3.LUT R26, R48, 0xffffe000, RZ, 0xc0, !PT ;  /* 0xffffe000301a7812 */ /* 0x002fe400078ec0ff */
[----:B------:R-:W-:Y:S02]  /*7350*/  ISETP.NE.AND P6, PT, R80, RZ, PT ;  /* 0x000000ff5000720c */ /* 0x000fe40003fc5270 */
[----:B------:R-:W-:Y:S03]  /*7360*/  ISETP.NE.AND P0, PT, R79, RZ, PT ;  /* 0x000000ff4f00720c */ /* 0x000fe60003f05270 */
[----:B--2---:R-:W1:Y:S08]  /*7370*/  LDTM.16dp128bit.x8 R4, tmem[UR4+0x20] ;  /* 0x00002004000479ee */ /* 0x004e700008180000 */
[----:B------:R-:W-:Y:S02]  /*7380*/  @P6 LEA R40, R40, UR44, 0x3 ;  /* 0x0000002c28286c11 */ /* 0x000fe4000f8e18ff */
[----:B------:R-:W-:Y:S03]  /*7390*/  @P6 SHF.L.U32 R92, R76, 0x1f, RZ ;  /* 0x0000001f4c5c6819 */ /* 0x000fe600000006ff */
[----:B------:R-:W-:Y:S01]  /*73a0*/  @P6 VIADD R93, R40, 0xa0 ;  /* 0x000000a0285d6836 */ /* 0x000fe20000000000 */
[----:B------:R-:W-:Y:S04]  /*73b0*/  LEA R40, R86, UR44, 0x3 ;  /* 0x0000002c56287c11 */ /* 0x000fe8000f8e18ff */
[----:B---3--:R-:W-:Y:S01]  /*73c0*/  @P6 PRMT R93, R90, 0x654, R93 ;  /* 0x000006545a5d6816 */ /* 0x008fe2000000005d */
[C---:B-1----:R-:W-:Y:S01]  /*73d0*/  FMUL R0, R24.reuse, R4 ;  /* 0x0000000418007220 */ /* 0x042fe20000400000 */
[C---:B------:R-:W-:Y:S01]  /*73e0*/  FMUL R2, R24.reuse, R5 ;  /* 0x0000000518027220 */ /* 0x040fe20000400000 */
[C---:B------:R-:W-:Y:S01]  /*73f0*/  FMUL R3, R24.reuse, R10 ;  /* 0x0000000a18037220 */ /* 0x040fe20000400000 */
[----:B------:R-:W-:Y:S01]  /*7400*/  FMUL R4, R24, R11 ;  /* 0x0000000b18047220 */ /* 0x000fe20000400000 */
[C---:B------:R-:W-:Y:S01]  /*7410*/  FFMA R28, R27.reuse, R20, R0 ;  /* 0x000000141b1c7223 */ /* 0x040fe20000000000 */
[----:B----4-:R-:W-:Y:S01]  /*7420*/  LOP3.LUT R20, R52, 0xffffe000, RZ, 0xc0, !PT ;  /* 0xffffe00034147812 */ /* 0x010fe200078ec0ff */
        /* <DEDUP_REMOVED lines=8> */
[----:B------:R-:W-:Y:S01]  /*74b0*/  FFMA R31, R27, R21, R2 ;  /* 0x000000151b1f7223 */ /* 0x000fe20000000002 */
[----:B------:R-:W-:Y:S01]  /*74c0*/  LOP3.LUT R21, R53, 0xffffe000, RZ, 0xc0, !PT ;  /* 0xffffe00035157812 */ /* 0x000fe200078ec0ff */
[C---:B------:R-:W-:Y:S01]  /*74d0*/  FMUL R0, R24.reuse, R8 ;  /* 0x0000000818007220 */ /* 0x040fe20000400000 */
[----:B------:R-:W-:Y:S01]  /*74e0*/  F2FP.TF32.F32.PACK_B R30, R30 ;  /* 0x0000001eff1e723e */ /* 0x000fe200024050ff */
[----:B------:R-:W-:Y:S01]  /*74f0*/  FMUL R2, R24, R9 ;  /* 0x0000000918027220 */ /* 0x000fe20000400000 */
[----:B------:R-:W-:Y:S01]  /*7500*/  F2FP.TF32.F32.PACK_B R31, R31 ;  /* 0x0000001fff1f723e */ /* 0x000fe200024050ff */
[C---:B------:R-:W-:Y:S01]  /*7510*/  FFMA R32, R27.reuse, R20, R0 ;  /* 0x000000141b207223 */ /* 0x040fe20000000000 */
[----:B------:R-:W-:Y:S01]  /*7520*/  LOP3.LUT R20, R54, 0xffffe000, RZ, 0xc0, !PT ;  /* 0xffffe00036147812 */ /* 0x000fe200078ec0ff */
[----:B------:R-:W-:Y:S01]  /*7530*/  FFMA R33, R27, R21, R2 ;  /* 0x000000151b217223 */ /* 0x000fe20000000002 */
[----:B------:R-:W-:Y:S01]  /*7540*/  LOP3.LUT R21, R49, 0xffffe000, RZ, 0xc0, !PT ;  /* 0xffffe00031157812 */ /* 0x000fe200078ec0ff */
[----:B------:R1:W-:Y:S01]  /*7550*/  STSM.16.M88.4 [R82+0x2400], R28 ;  /* 0x0024001c52007844 */ /* 0x0003e20000000200 */
[----:B------:R-:W-:Y:S01]  /*7560*/  F2FP.TF32.F32.PACK_B R32, R32 ;  /* 0x00000020ff20723e */ /* 0x000fe200024050ff */
[C---:B------:R-:W-:Y:S01]  /*7570*/  FFMA R34, R27.reuse, R20, R3 ;  /* 0x000000141b227223 */ /* 0x040fe20000000003 */
[----:B------:R-:W-:Y:S01]  /*7580*/  LOP3.LUT R20, R50, 0xffffe000, RZ, 0xc0, !PT ;  /* 0xffffe00032147812 */ /* 0x000fe200078ec0ff */
[C---:B------:R-:W-:Y:S01]  /*7590*/  FMUL R5, R24.reuse, R12 ;  /* 0x0000000c18057220 */ /* 0x040fe20000400000 */
[----:B------:R-:W-:Y:S01]  /*75a0*/  F2FP.TF32.F32.PACK_B R33, R33 ;  /* 0x00000021ff21723e */ /* 0x000fe200024050ff */
[C---:B------:R-:W-:Y:S01]  /*75b0*/  FMUL R6, R24.reuse, R13 ;  /* 0x0000000d18067220 */ /* 0x040fe20000400000 */
[----:B------:R-:W-:Y:S01]  /*75c0*/  F2FP.TF32.F32.PACK_B R34, R34 ;  /* 0x00000022ff22723e */ /* 0x000fe200024050ff */
[----:B------:R-:W-:Y:S01]  /*75d0*/  FMUL R7, R24, R14 ;  /* 0x0000000e18077220 */ /* 0x000fe20000400000 */
[----:B------:R-:W-:Y:S01]  /*75e0*/  FFMA R35, R27, R41, R4 ;  /* 0x000000291b237223 */ /* 0x000fe20000000004 */
[----:B------:R-:W-:Y:S01]  /*75f0*/  LOP3.LUT R41, R51, 0xffffe000, RZ, 0xc0, !PT ;  /* 0xffffe00033297812 */ /* 0x000fe200078ec0ff */
[C---:B------:R-:W-:Y:S01]  /*7600*/  FFMA R36, R27.reuse, R26, R5 ;  /* 0x0000001a1b247223 */ /* 0x040fe20000000005 */
[----:B------:R-:W-:Y:S01]  /*7610*/  LOP3.LUT R26, R46, 0xffffe000, RZ, 0xc0, !PT ;  /* 0xffffe0002e1a7812 */ /* 0x000fe200078ec0ff */
[C---:B------:R-:W-:Y:S01]  /*7620*/  FFMA R37, R27.reuse, R21, R6 ;  /* 0x000000151b257223 */ /* 0x040fe20000000006 */
[----:B------:R-:W-:Y:S01]  /*7630*/  FMUL R8, R24, R15 ;  /* 0x0000000f18087220 */ /* 0x000fe20000400000 */
[----:B------:R-:W-:Y:S01]  /*7640*/  FFMA R38, R27, R20, R7 ;  /* 0x000000141b267223 */ /* 0x000fe20000000007 */
[----:B------:R-:W-:Y:S01]  /*7650*/  LOP3.LUT R20, R44, 0xffffe000, RZ, 0xc0, !PT ;  /* 0xffffe0002c147812 */ /* 0x000fe200078ec0ff */
[C---:B------:R-:W-:Y:S01]  /*7660*/  FMUL R9, R24.reuse, R16 ;  /* 0x0000001018097220 */ /* 0x040fe20000400000 */
[----:B------:R-:W-:Y:S01]  /*7670*/  LOP3.LUT R21, R45, 0xffffe000, RZ, 0xc0, !PT ;  /* 0xffffe0002d157812 */ /* 0x000fe200078ec0ff */
[----:B------:R-:W-:Y:S01]  /*7680*/  FFMA R39, R27, R41, R8 ;  /* 0x000000291b277223 */ /* 0x000fe20000000008 */
[C---:B------:R-:W-:Y:S01]  /*7690*/  FMUL R10, R24.reuse, R17 ;  /* 0x00000011180a7220 */ /* 0x040fe20000400000 */
[C---:B------:R-:W-:Y:S01]  /*76a0*/  FMUL R11, R24.reuse, R18 ;  /* 0x00000012180b7220 */ /* 0x040fe20000400000 */
[----:B------:R-:W-:Y:S01]  /*76b0*/  LOP3.LUT R41, R47, 0xffffe000, RZ, 0xc0, !PT ;  /* 0xffffe0002f297812 */ /* 0x000fe200078ec0ff */
[----:B------:R-:W-:Y:S01]  /*76c0*/  FMUL R12, R24, R19 ;  /* 0x00000013180c7220 */ /* 0x000fe20000400000 */
[----:B------:R-:W-:Y:S02]  /*76d0*/  F2FP.TF32.F32.PACK_B R35, R35 ;  /* 0x00000023ff23723e */ /* 0x000fe400024050ff */
[----:B------:R-:W-:Y:S02]  /*76e0*/  F2FP.TF32.F32.PACK_B R36, R36 ;  /* 0x00000024ff24723e */ /* 0x000fe400024050ff */
[----:B------:R-:W-:Y:S01]  /*76f0*/  F2FP.TF32.F32.PACK_B R37, R37 ;  /* 0x00000025ff25723e */ /* 0x000fe200024050ff */
[----:B------:R2:W-:Y:S01]  /*7700*/  STSM.16.M88.4 [R81+0x2400], R32 ;  /* 0x0024002051007844 */ /* 0x0005e20000000200 */
[----:B------:R-:W-:Y:S01]  /*7710*/  F2FP.TF32.F32.PACK_B R38, R38 ;  /* 0x00000026ff26723e */ /* 0x000fe200024050ff */
[C---:B-1----:R-:W-:Y:S01]  /*7720*/  FFMA R28, R27.reuse, R20, R9 ;  /* 0x000000141b1c7223 */ /* 0x042fe20000000009 */
[C---:B------:R-:W-:Y:S01]  /*7730*/  FFMA R29, R27.reuse, R21, R10 ;  /* 0x000000151b1d7223 */ /* 0x040fe2000000000a */
[C---:B------:R-:W-:Y:S01]  /*7740*/  FFMA R30, R27.reuse, R26, R11 ;  /* 0x0000001a1b1e7223 */ /* 0x040fe2000000000b */
[----:B------:R-:W-:Y:S01]  /*7750*/  FFMA R31, R27, R41, R12 ;  /* 0x000000291b1f7223 */ /* 0x000fe2000000000c */
[----:B------:R-:W-:Y:S02]  /*7760*/  F2FP.TF32.F32.PACK_B R39, R39 ;  /* 0x00000027ff27723e */ /* 0x000fe400024050ff */
[----:B------:R-:W-:Y:S02]  /*7770*/  F2FP.TF32.F32.PACK_B R28, R28 ;  /* 0x0000001cff1c723e */ /* 0x000fe400024050ff */
[----:B------:R-:W-:Y:S01]  /*7780*/  F2FP.TF32.F32.PACK_B R29, R29 ;  /* 0x0000001dff1d723e */ /* 0x000fe200024050ff */
[----:B------:R2:W-:Y:S01]  /*7790*/  STSM.16.M88.4 [R84+0x2000], R36 ;  /* 0x0020002454007844 */ /* 0x0005e20000000200 */
[----:B------:R-:W-:Y:S02]  /*77a0*/  F2FP.TF32.F32.PACK_B R30, R30 ;  /* 0x0000001eff1e723e */ /* 0x000fe400024050ff */
[----:B------:R-:W-:Y:S05]  /*77b0*/  F2FP.TF32.F32.PACK_B R31, R31 ;  /* 0x0000001fff1f723e */ /* 0x000fea00024050ff */
[----:B------:R2:W-:Y:S01]  /*77c0*/  STSM.16.M88.4 [R85+0x2000], R28 ;  /* 0x0020001c55007844 */ /* 0x0005e20000000200 */
[----:B------:R-:W-:Y:S01]  /*77d0*/  @!PT LDS RZ, [RZ] ;  /* 0x00000000fffff984 */ /* 0x000fe20000000800 */
[----:B------:R-:W-:Y:S01]  /*77e0*/  @!PT LDS RZ, [RZ] ;  /* 0x00000000fffff984 */ /* 0x000fe20000000800 */
[----:B------:R-:W-:Y:S01]  /*77f0*/  @!PT LDS RZ, [RZ] ;  /* 0x00000000fffff984 */ /* 0x000fe20000000800 */
[----:B------:R-:W-:Y:S01]  /*7800*/  @!PT LDS RZ, [RZ] ;  /* 0x00000000fffff984 */ /* 0x000fe20000000800 */
[----:B------:R1:W-:Y:S07]  /*7810*/  MEMBAR.ALL.CTA ;  /* 0x0000000000007992 */ /* 0x0003ee0000008000 */
[----:B-1----:R-:W1:Y:S02]  /*7820*/  FENCE.VIEW.ASYNC.S ;  /* 0x00000000000073c6 */ /* 0x002e640000000000 */
[----:B-1----:R-:W-:Y:S06]  /*7830*/  BAR.SYNC.DEFER_BLOCKING 0x1, 0x80 ;  /* 0x0042000000007b1d */ /* 0x002fec0000010000 */
[----:B------:R-:W-:Y:S05]  /*7840*/  @P0 BRA `(.L_x_120) ;  /* 0x0000000000240947 */ /* 0x000fea0003800000 */
[----:B------:R-:W-:Y:S02]  /*7850*/  UIADD3 UR4, UP0, UPT, UR62, 0x680, URZ ;  /* 0x000006803e047890 */ /* 0x000fe4000ff1e0ff */
[----:B------:R-:W-:Y:S02]  /*7860*/  UIADD3 UR9, UPT, UPT, UR49, 0x20, URZ ;  /* 0x0000002031097890 */ /* 0x000fe4000fffe0ff */
[----:B------:R-:W-:Y:S02]  /*7870*/  UIADD3 UR8, UPT, UPT, UR44, 0x2400, URZ ;  /* 0x000024002c087890 */ /* 0x000fe4000fffe0ff */
[----:B------:R-:W-:Y:S01]  /*7880*/  UIADD3.X UR5, UPT, UPT, URZ, UR63, URZ, UP0, !UPT ;  /* 0x0000003fff057290 */ /* 0x000fe200087fe4ff */
[----:B------:R-:W-:Y:S01]  /*7890*/  UMOV UR10, UR50 ;  /* 0x00000032000a7c82 */ /* 0x000fe20008000000 */
[----:B------:R-:W-:Y:S07]  /*78a0*/  UMOV UR11, UR36 ;  /* 0x00000024000b7c82 */ /* 0x000fee0008000000 */
[----:B------:R1:W-:Y:S01]  /*78b0*/  UTMASTG.3D [UR8], [UR4] ;  /* 0x00000008040073b5 */ /* 0x0003e20008010000 */
[----:B------:R0:W-:Y:S01]  /*78c0*/  UTMACMDFLUSH ;  /* 0x00000000000079b7 */ /* 0x0001e20000000000 */
[----:B-1----:R-:W-:Y:S04]  /*78d0*/  DEPBAR.LE SB0, 0x1 ;  /* 0x000080400000791a */ /* 0x002fe80000000000 */
.L_x_120:
[----:B------:R-:W-:Y:S05]  /*78e0*/  BSYNC.RECONVERGENT B0 ;  /* 0x0000000000007941 */ /* 0x000fea0003800200 */
.L_x_119:
[----:B------:R-:W-:Y:S01]  /*78f0*/  BAR.SYNC.DEFER_BLOCKING 0x1, 0x80 ;  /* 0x0042000000007b1d */ /* 0x000fe20000010000 */
[----:B------:R-:W-:Y:S04]  /*7900*/  UIADD3 UR4, UPT, UPT, UR46, 0x1, URZ ;  /* 0x000000012e047890 */ /* 0x000fe8000fffe0ff */
[----:B------:R-:W-:Y:S04]  /*7910*/  UISETP.NE.AND UP0, UPT, UR4, 0x4, UPT ;  /* 0x000000040400788c */ /* 0x000fe8000bf05270 */
[----:B------:R-:W-:Y:S01]  /*7920*/  USEL UR45, UR4, URZ, UP0 ;  /* 0x000000ff042d7287 */ /* 0x000fe20008000000 */
[----:B------:R1:W-:Y:S01]  /*7930*/  @P6 SYNCS.ARRIVE.TRANS64.RED.A1T0 RZ, [R93+URZ], RZ ;  /* 0x000000ff5dff69a7 */ /* 0x0003e200081004ff */
[----:B------:R-:W-:Y:S01]  /*7940*/  BSSY B1, `(.L_x_121) ;  /* 0x0000018000017945 */ /* 0x000fe20003800000 */
[----:B------:R-:W3:Y:S02]  /*7950*/  @P6 SYNCS.PHASECHK.TRANS64.TRYWAIT P0, [R40+URZ+0x80], R92 ;  /* 0x0000805c280065a7 */ /* 0x000ee400080011ff */
[----:B---3--:R-:W-:Y:S01]  /*7960*/  @P6 SEL R88, RZ, 0x1, !P0 ;  /* 0x00000001ff586807 */ /* 0x008fe20004000000 */
[----:B-1----:R-:W-:Y:S06]  /*7970*/  @!P6 BRA `(.L_x_122) ;  /* 0x000000000050e947 */ /* 0x002fec0003800000 */
        /* <DEDUP_REMOVED lines=8> */
[----:B------:R-:W-:Y:S04]  /*7a00*/  SHF.L.U32 R5, R76, 0x1f, RZ ;  /* 0x0000001f4c057819 */ /* 0x000fe800000006ff */
[----:B------:R-:W1:Y:S02]  /*7a10*/  SYNCS.PHASECHK.TRANS64.TRYWAIT P0, [R40+URZ+0x80], R5 ;  /* 0x00008005280075a7 */ /* 0x000e6400080011ff */
[----:B-1----:R-:W-:Y:S05]  /*7a20*/  @!P0 BRA `(.L_x_125) ;  /* 0x0000002000608947 */ /* 0x002fea0003800000 */
.L_x_124:
[----:B------:R-:W-:Y:S05]  /*7a30*/  BSYNC B0 ;  /* 0x0000000000007941 */ /* 0x000fea0003800000 */
.L_x_123:
[----:B------:R-:W-:Y:S02]  /*7a40*/  ISETP.NE.AND P0, PT, R89, RZ, PT ;  /* 0x000000ff5900720c */ /* 0x000fe40003f05270 */
[----:B------:R-:W-:Y:S11]  /*7a50*/  IADD3 R86, PT, PT, R86, 0x1, RZ ;  /* 0x0000000156567810 */ /* 0x000ff60007ffe0ff */
[----:B------:R-:W-:Y:S01]  /*7a60*/  @P0 IMAD.IADD R4, R77, 0x1, R0 ;  /* 0x000000014d040824 */ /* 0x000fe200078e0200 */
[----:B------:R-:W-:Y:S05]  /*7a70*/  @P0 WARPSYNC.ALL ;  /* 0x0000000000000948 */ /* 0x000fea0003800000 */
[----:B------:R3:W4:Y:S04]  /*7a80*/  @P0 LDSM.16.M88.4 R56, [R3+UR44+0x400] ;  /* 0x0004002c0338083b */ /* 0x0007280008000200 */
[----:B------:R3:W1:Y:S04]  /*7a90*/  @P0 LDSM.16.M88.4 R52, [R2+0x400] ;  /* 0x000400000234083b */ /* 0x0006680000000200 */
[----:B------:R3:W1:Y:S04]  /*7aa0*/  @P0 LDSM.16.M88.4 R48, [R0+0x400] ;  /* 0x000400000030083b */ /* 0x0006680000000200 */
[----:B------:R3:W1:Y:S02]  /*7ab0*/  @P0 LDSM.16.M88.4 R44, [R4+0x400] ;  /* 0x00040000042c083b */ /* 0x0006640000000200 */
.L_x_122:
[----:B------:R-:W-:Y:S05]  /*7ac0*/  BSYNC B1 ;  /* 0x0000000000017941 */ /* 0x000fea0003800000 */
.L_x_121:
[----:B---3--:R-:W-:Y:S05]  /*7ad0*/  VIADD R3, R25, 0x40 ;  /* 0x0000004019037836 */ /* 0x008fea0000000000 */
[----:B------:R-:W-:Y:S04]  /*7ae0*/  SHF.R.U32.HI R3, RZ, 0x15, R3 ;  /* 0x00000015ff037819 */ /* 0x000fe80000011603 */
[----:B------:R-:W-:Y:S11]  /*7af0*/  LOP3.LUT P0, RZ, R3, 0x3, R68, 0x48, !PT ;  /* 0x0000000303ff7812 */ /* 0x000ff60007804844 */
[----:B------:R-:W-:Y:S02]  /*7b00*/  @!UPT UIADD3 URZ, UPT, UPT, URZ, URZ, URZ ;  /* 0x000000fffffff290 */ /* 0x000fe4000fffe0ff */
[----:B------:R-:W-:Y:S05]  /*7b10*/  @!P0 BRA `(.L_x_126) ;  /* 0x0000000000408947 */ /* 0x000fea0003800000 */
[----:B------:R-:W1:Y:S01]  /*7b20*/  LDCU.64 UR8, c[0x4][0x70] ;  /* 0x01000e00ff0877ac */ /* 0x000e620008000a00 */
[----:B------:R-:W-:Y:S01]  /*7b30*/  MOV R3, 0x0 ;  /* 0x0000000000037802 */ /* 0x000fe20000000f00 */
[----:B------:R-:W-:Y:S02]  /*7b40*/  HFMA2 R12, -RZ, RZ, 0, 5.9604644775390625e-08 ;  /* 0x00000001ff0c7431 */ /* 0x000fe400000001ff */
[----:B------:R-:W-:Y:S02]  /*7b50*/  IMAD.MOV.U32 R8, RZ, RZ, 0x192 ;  /* 0x00000192ff087424 */ /* 0x000fe400078e00ff */
[----:B------:R-:W-:Y:S01]  /*7b60*/  IMAD.MOV.U32 R13, RZ, RZ, RZ ;  /* 0x000000ffff0d7224 */ /* 0x000fe200078e00ff */
[----:B------:R-:W3:Y:S01]  /*7b70*/  LDCU.64 UR6, c[0x4][0x78] ;  /* 0x01000f00ff0677ac */ /* 0x000ee20008000a00 */
[----:B------:R-:W2:Y:S01]  /*7b80*/  LDC.64 R2, c[0x4][R3] ;  /* 0x0100000003027b82 */ /* 0x000ea20000000a00 */
[----:B------:R-:W5:Y:S01]  /*7b90*/  LDCU.64 UR4, c[0x4][0x10] ;  /* 0x01000200ff0477ac */ /* 0x000f620008000a00 */
[----:B-1----:R-:W-:Y:S01]  /*7ba0*/  MOV R5, UR9 ;  /* 0x0000000900057c02 */ /* 0x002fe20008000f00 */
[----:B------:R-:W-:Y:S01]  /*7bb0*/  IMAD.U32 R4, RZ, RZ, UR8 ;  /* 0x00000008ff047e24 */ /* 0x000fe2000f8e00ff */
[----:B---3--:R-:W-:Y:S01]  /*7bc0*/  MOV R7, UR7 ;  /* 0x0000000700077c02 */ /* 0x008fe20008000f00 */
[----:B------:R-:W-:Y:S01]  /*7bd0*/  IMAD.U32 R6, RZ, RZ, UR6 ;  /* 0x00000006ff067e24 */ /* 0x000fe2000f8e00ff */
[----:B-----5:R-:W-:Y:S01]  /*7be0*/  MOV R11, UR5 ;  /* 0x00000005000b7c02 */ /* 0x020fe20008000f00 */
[----:B------:R-:W-:Y:S02]  /*7bf0*/  IMAD.U32 R10, RZ, RZ, UR4 ;  /* 0x00000004ff0a7e24 */ /* 0x000fe4000f8e00ff */
[----:B------:R-:W-:Y:S07]  /*7c00*/  LEPC R20, `(.L_x_126) ;  /* 0x000000001014794e */ /* 0x000fee0000000000 */
[----:B--2-4-:R-:W-:Y:S05]  /*7c10*/  CALL.ABS.NOINC R2 ;  /* 0x0000000002007343 */ /* 0x014fea0003c00000 */
.L_x_126:
[----:B----4-:R-:W-:Y:S01]  /*7c20*/  LOP3.LUT R20, R56, 0xffffe000, RZ, 0xc0, !PT ;  /* 0xffffe00038147812 */ /* 0x010fe200078ec0ff */
[----:B------:R-:W-:Y:S05]  /*7c30*/  WARPSYNC.ALL ;  /* 0x0000000000007948 */ /* 0x000fea0003800000 */
[----:B------:R-:W-:Y:S01]  /*7c40*/  R2UR UR4, R25 ;  /* 0x00000000190472ca */ /* 0x000fe200000e0000 */
[----:B------:R-:W-:Y:S01]  /*7c50*/  IMAD.U32 R92, RZ, RZ, UR45 ;  /* 0x0000002dff5c7e24 */ /* 0x000fe2000f8e00ff */
[----:B------:R-:W-:Y:S01]  /*7c60*/  LOP3.LUT R21, R57, 0xffffe000, RZ, 0xc0, !PT ;  /* 0xffffe00039157812 */ /* 0x000fe200078ec0ff */
[----:B------:R-:W-:Y:S01]  /*7c70*/  BSSY.RECONVERGENT B0, `(.L_x_127) ;  /* 0x000005c000007945 */ /* 0x000fe20003800200 */
[----:B------:R-:W-:Y:S02]  /*7c80*/  LOP3.LUT R41, R58, 0xffffe000, RZ, 0xc0, !PT ;  /* 0xffffe0003a297812 */ /* 0x000fe400078ec0ff */
[----:B-1----:R-:W-:Y:S02]  /*7c90*/  LOP3.LUT R26, R54, 0xffffe000, RZ, 0xc0, !PT ;  /* 0xffffe000361a7812 */ /* 0x002fe400078ec0ff */
[----:B------:R-:W-:Y:S02]  /*7ca0*/  LOP3.LUT R40, R50, 0xffffe000, RZ, 0xc0, !PT ;  /* 0xffffe00032287812 */ /* 0x000fe400078ec0ff */
[----:B------:R-:W-:Y:S02]  /*7cb0*/  ISETP.NE.AND P6, PT, R80, RZ, PT ;  /* 0x000000ff5000720c */ /* 0x000fe40003fc5270 */
[----:B------:R-:W-:Y:S01]  /*7cc0*/  ISETP.NE.AND P0, PT, R79, RZ, PT ;  /* 0x000000ff4f00720c */ /* 0x000fe20003f05270 */
[----:B------:R-:W1:Y:S10]  /*7cd0*/  LDTM.16dp128bit.x8 R4, tmem[UR4+0x40] ;  /* 0x00004004000479ee */ /* 0x000e740008180000 */
[----:B------:R-:W-:Y:S05]  /*7ce0*/  @P6 LEA R92, R92, UR44, 0x3 ;  /* 0x0000002c5c5c6c11 */ /* 0x000fea000f8e18ff */
[----:B------:R-:W-:Y:S01]  /*7cf0*/  @P6 VIADD R93, R92, 0xa0 ;  /* 0x000000a05c5d6836 */ /* 0x000fe20000000000 */
[----:B------:R-:W-:Y:S04]  /*7d00*/  @P6 SHF.L.U32 R92, R76, 0x1f, RZ ;  /* 0x0000001f4c5c6819 */ /* 0x000fe800000006ff */
[----:B------:R-:W-:Y:S01]  /*7d10*/  @P6 PRMT R93, R90, 0x654, R93 ;  /* 0x000006545a5d6816 */ /* 0x000fe2000000005d */
[C---:B-1----:R-:W-:Y:S01]  /*7d20*/  FMUL R0, R24.reuse, R4 ;  /* 0x0000000418007220 */ /* 0x042fe20000400000 */
[C---:B------:R-:W-:Y:S01]  /*7d30*/  FMUL R2, R24.reuse, R5 ;  /* 0x0000000518027220 */ /* 0x040fe20000400000 */
[C---:B------:R-:W-:Y:S01]  /*7d40*/  FMUL R3, R24.reuse, R10 ;  /* 0x0000000a18037220 */ /* 0x040fe20000400000 */
[----:B------:R-:W-:Y:S01]  /*7d50*/  FMUL R4, R24, R11 ;  /* 0x0000000b18047220 */ /* 0x000fe20000400000 */
[C---:B--2---:R-:W-:Y:S01]  /*7d60*/  FFMA R28, R27.reuse, R20, R0 ;  /* 0x000000141b1c7223 */ /* 0x044fe20000000000 */
[----:B------:R-:W-:Y:S01]  /*7d70*/  LOP3.LUT R20, R52, 0xffffe000, RZ, 0xc0, !PT ;  /* 0xffffe00034147812 */ /* 0x000fe200078ec0ff */
        /* <DEDUP_REMOVED lines=14> */
[----:B------:R-:W-:Y:S01]  /*7e60*/  FFMA R32, R27, R20, R0 ;  /* 0x000000141b207223 */ /* 0x000fe20000000000 */
        /* <DEDUP_REMOVED lines=12> */
[----:B------:R-:W-:Y:S01]  /*7f30*/  LEA R3, R86, UR44, 0x3 ;  /* 0x0000002c56037c11 */ /* 0x000fe2000f8e18ff */
[C---:B------:R-:W-:Y:S01]  /*7f40*/  FFMA R35, R27.reuse, R20, R4 ;  /* 0x000000141b237223 */ /* 0x040fe20000000004 */
[----:B------:R-:W-:Y:S01]  /*7f50*/  LOP3.LUT R20, R44, 0xffffe000, RZ, 0xc0, !PT ;  /* 0xffffe0002c147812 */ /* 0x000fe200078ec0ff */
[C---:B------:R-:W-:Y:S01]  /*7f60*/  FMUL R8, R24.reuse, R15 ;  /* 0x0000000f18087220 */ /* 0x040fe20000400000 */
[C---:B------:R-:W-:Y:S01]  /*7f70*/  FFMA R36, R27.reuse, R26, R5 ;  /* 0x0000001a1b247223 */ /* 0x040fe20000000005 */
[C---:B------:R-:W-:Y:S01]  /*7f80*/  FFMA R37, R27.reuse, R21, R6 ;  /* 0x000000151b257223 */ /* 0x040fe20000000006 */
[----:B------:R-:W-:Y:S01]  /*7f90*/  FFMA R38, R27, R40, R7 ;  /* 0x000000281b267223 */ /* 0x000fe20000000007 */
[C---:B------:R-:W-:Y:S01]  /*7fa0*/  FMUL R9, R24.reuse, R16 ;  /* 0x0000001018097220 */ /* 0x040fe20000400000 */
[----:B------:R-:W-:Y:S01]  /*7fb0*/  LOP3.LUT R21, R45, 0xffffe000, RZ, 0xc0, !PT ;  /* 0xffffe0002d157812 */ /* 0x000fe200078ec0ff */
[----:B------:R-:W-:Y:S01]  /*7fc0*/  FFMA R39, R27, R41, R8 ;  /* 0x000000291b277223 */ /* 0x000fe20000000008 */
[----:B------:R-:W-:Y:S01]  /*7fd0*/  FMUL R10, R24, R17 ;  /* 0x00000011180a7220 */ /* 0x000fe20000400000 */
[----:B------:R-:W-:Y:S01]  /*7fe0*/  LOP3.LUT R26, R46, 0xffffe000, RZ, 0xc0, !PT ;  /* 0xffffe0002e1a7812 */ /* 0x000fe200078ec0ff */
        /* <DEDUP_REMOVED lines=36> */
.L_x_128:
[----:B------:R-:W-:Y:S05]  /*8230*/  BSYNC.RECONVERGENT B0 ;  /* 0x0000000000007941 */ /* 0x000fea0003800200 */
.L_x_127:
        /* <DEDUP_REMOVED lines=20> */
.L_x_132:
[----:B------:R-:W-:Y:S05]  /*8380*/  BSYNC B0 ;  /* 0x0000000000007941 */ /* 0x000fea0003800000 */
.L_x_131:
[----:B------:R-:W-:Y:S11]  /*8390*/  ISETP.NE.AND P0, PT, R89, RZ, PT ;  /* 0x000000ff5900720c */ /* 0x000ff60003f05270 */
[----:B------:R-:W-:Y:S02]  /*83a0*/  @!UPT UIADD3 URZ, UPT, UPT, URZ, URZ, URZ ;  /* 0x000000fffffff290 */ /* 0x000fe4000fffe0ff */
[----:B-1----:R-:W-:Y:S01]  /*83b0*/  @P0 IADD3 R0, PT, PT, R77, R2, RZ ;  /* 0x000000024d000210 */ /* 0x002fe20007ffe0ff */
[----:B------:R-:W-:Y:S05]  /*83c0*/  @P0 WARPSYNC.ALL ;  /* 0x0000000000000948 */ /* 0x000fea0003800000 */
[----:B------:R1:W3:Y:S04]  /*83d0*/  @P0 LDSM.16.M88.4 R56, [R86+UR44+0x400] ;  /* 0x0004002c5638083b */ /* 0x0002e80008000200 */
[----:B------:R1:W4:Y:S04]  /*83e0*/  @P0 LDSM.16.M88.4 R52, [R4+0x400] ;  /* 0x000400000434083b */ /* 0x0003280000000200 */
[----:B------:R1:W1:Y:S04]  /*83f0*/  @P0 LDSM.16.M88.4 R48, [R2+0x400] ;  /* 0x000400000230083b */ /* 0x0002680000000200 */
[----:B------:R1:W1:Y:S02]  /*8400*/  @P0 LDSM.16.M88.4 R44, [R0+0x400] ;  /* 0x00040000002c083b */ /* 0x0002640000000200 */
.L_x_130:
[----:B------:R-:W-:Y:S05]  /*8410*/  BSYNC B1 ;  /* 0x0000000000017941 */ /* 0x000fea0003800000 */
.L_x_129:
        /* <DEDUP_REMOVED lines=10> */
[----:B------:R-:W2:Y:S01]  /*84c0*/  LDCU.64 UR6, c[0x4][0x78] ;  /* 0x01000f00ff0677ac */ /* 0x000ea20008000a00 */
[----:B-1----:R-:W1:Y:S01]  /*84d0*/  LDC.64 R2, c[0x4][R3] ;  /* 0x0100000003027b82 */ /* 0x002e620000000a00 */
[----:B------:R-:W3:Y:S01]  /*84e0*/  LDCU.64 UR4, c[0x4][0x10] ;  /* 0x01000200ff0477ac */ /* 0x000ee20008000a00 */
[----:B-----5:R-:W-:Y:S01]  /*84f0*/  MOV R5, UR9 ;  /* 0x0000000900057c02 */ /* 0x020fe20008000f00 */
[----:B------:R-:W-:Y:S01]  /*8500*/  IMAD.U32 R4, RZ, RZ, UR8 ;  /* 0x00000008ff047e24 */ /* 0x000fe2000f8e00ff */
[----:B--2---:R-:W-:Y:S01]  /*8510*/  MOV R7, UR7 ;  /* 0x0000000700077c02 */ /* 0x004fe20008000f00 */
[----:B------:R-:W-:Y:S01]  /*8520*/  IMAD.U32 R6, RZ, RZ, UR6 ;  /* 0x00000006ff067e24 */ /* 0x000fe2000f8e00ff */
[----:B---3--:R-:W-:Y:S01]  /*8530*/  MOV R11, UR5 ;  /* 0x00000005000b7c02 */ /* 0x008fe20008000f00 */
[----:B------:R-:W-:Y:S02]  /*8540*/  IMAD.U32 R10, RZ, RZ, UR4 ;  /* 0x00000004ff0a7e24 */ /* 0x000fe4000f8e00ff */
[----:B------:R-:W-:Y:S07]  /*8550*/  LEPC R20, `(.L_x_134) ;  /* 0x000000001014794e */ /* 0x000fee0000000000 */
[----:B-1--4-:R-:W-:Y:S05]  /*8560*/  CALL.ABS.NOINC R2 ;  /* 0x0000000002007343 */ /* 0x012fea0003c00000 */
.L_x_134:
[----:B------:R-:W-:Y:S01]  /*8570*/  ISETP.NE.AND P0, PT, R79, RZ, PT ;  /* 0x000000ff4f00720c */ /* 0x000fe20003f05270 */
[----:B------:R-:W-:Y:S05]  /*8580*/  WARPSYNC.ALL ;  /* 0x0000000000007948 */ /* 0x000fea0003800000 */
[----:B------:R-:W-:Y:S01]  /*8590*/  R2UR UR4, R25 ;  /* 0x00000000190472ca */ /* 0x000fe200000e0000 */
[----:B------:R-:W5:Y:S01]  /*85a0*/  S2UR UR5, SR_CgaCtaId ;  /* 0x00000000000579c3 */ /* 0x000f620000008800 */
[----:B-1-3--:R-:W-:Y:S01]  /*85b0*/  LOP3.LUT R0, R56, 0xffffe000, RZ, 0xc0, !PT ;  /* 0xffffe00038007812 */ /* 0x00afe200078ec0ff */
[----:B------:R-:W-:Y:S01]  /*85c0*/  BSSY.RECONVERGENT B0, `(.L_x_135) ;  /* 0x000005b000007945 */ /* 0x000fe20003800200 */
[----:B------:R-:W-:Y:S02]  /*85d0*/  LOP3.LUT R2, R57, 0xffffe000, RZ, 0xc0, !PT ;  /* 0xffffe00039027812 */ /* 0x000fe400078ec0ff */
[----:B------:R-:W-:Y:S02]  /*85e0*/  LOP3.LUT R3, R58, 0xffffe000, RZ, 0xc0, !PT ;  /* 0xffffe0003a037812 */ /* 0x000fe400078ec0ff */
[----:B------:R-:W-:Y:S02]  /*85f0*/  LOP3.LUT R20, R59, 0xffffe000, RZ, 0xc0, !PT ;  /* 0xffffe0003b147812 */ /* 0x000fe400078ec0ff */
[----:B----4-:R-:W-:Y:S02]  /*8600*/  LOP3.LUT R21, R52, 0xffffe000, RZ, 0xc0, !PT ;  /* 0xffffe00034157812 */ /* 0x010fe400078ec0ff */
[----:B------:R-:W-:Y:S01]  /*8610*/  LOP3.LUT R26, R53, 0xffffe000, RZ, 0xc0, !PT ;  /* 0xffffe000351a7812 */ /* 0x000fe200078ec0ff */
[----:B------:R-:W1:Y:S01]  /*8620*/  LDTM.16dp128bit.x8 R4, tmem[UR4+0x60] ;  /* 0x00006004000479ee */ /* 0x000e620008180000 */
[----:B------:R-:W-:Y:S01]  /*8630*/  R2UR UR4, R83 ;  /* 0x00000000530472ca */ /* 0x000fe200000e0000 */
[----:B------:R-:W-:Y:S01]  /*8640*/  NOP ;  /* 0x0000000000007918 */ /* 0x000fe20000000000 */
[----:B--2---:R-:W-:Y:S02]  /*8650*/  LOP3.LUT R29, R54, 0xffffe000, RZ, 0xc0, !PT ;  /* 0xffffe000361d7812 */ /* 0x004fe400078ec0ff */
[----:B------:R-:W-:Y:S02]  /*8660*/  LOP3.LUT R28, R55, 0xffffe000, RZ, 0xc0, !PT ;  /* 0xffffe000371c7812 */ /* 0x000fe400078ec0ff */
[----:B------:R-:W-:Y:S02]  /*8670*/  LOP3.LUT R31, R48, 0xffffe000, RZ, 0xc0, !PT ;  /* 0xffffe000301f7812 */ /* 0x000fe400078ec0ff */
[----:B------:R-:W-:Y:S02]  /*8680*/  LOP3.LUT R30, R49, 0xffffe000, RZ, 0xc0, !PT ;  /* 0xffffe000311e7812 */ /* 0x000fe400078ec0ff */
[----:B------:R-:W-:Y:S02]  /*8690*/  LOP3.LUT R33, R50, 0xffffe000, RZ, 0xc0, !PT ;  /* 0xffffe00032217812 */ /* 0x000fe400078ec0ff */
[----:B------:R-:W-:Y:S01]  /*86a0*/  LOP3.LUT R32, R51, 0xffffe000, RZ, 0xc0, !PT ;  /* 0xffffe00033207812 */ /* 0x000fe200078ec0ff */
[----:B------:R-:W-:Y:S01]  /*86b0*/  UIADD3 UR4, UPT, UPT, UR4, 0x110, URZ ;  /* 0x0000011004047890 */ /* 0x000fe2000fffe0ff */
[----:B------:R-:W-:Y:S02]  /*86c0*/  LOP3.LUT R35, R44, 0xffffe000, RZ, 0xc0, !PT ;  /* 0xffffe0002c237812 */ /* 0x000fe400078ec0ff */
[----:B------:R-:W-:Y:S02]  /*86d0*/  LOP3.LUT R34, R45, 0xffffe000, RZ, 0xc0, !PT ;  /* 0xffffe0002d227812 */ /* 0x000fe400078ec0ff */
[----:B------:R-:W-:Y:S02]  /*86e0*/  LOP3.LUT R37, R46, 0xffffe000, RZ, 0xc0, !PT ;  /* 0xffffe0002e257812 */ /* 0x000fe400078ec0ff */
[----:B------:R-:W-:Y:S01]  /*86f0*/  LOP3.LUT R36, R47, 0xffffe000, RZ, 0xc0, !PT ;  /* 0xffffe0002f247812 */ /* 0x000fe200078ec0ff */
[C---:B-1----:R-:W-:Y:S01]  /*8700*/  FMUL R4, R24.reuse, R4 ;  /* 0x0000000418047220 */ /* 0x042fe20000400000 */
[C---:B------:R-:W-:Y:S01]  /*8710*/  FMUL R5, R24.reuse, R5 ;  /* 0x0000000518057220 */ /* 0x040fe20000400000 */
[C---:B------:R-:W-:Y:S01]  /*8720*/  FMUL R6, R24.reuse, R6 ;  /* 0x0000000618067220 */ /* 0x040fe20000400000 */
[C---:B------:R-:W-:Y:S01]  /*8730*/  FMUL R7, R24.reuse, R7 ;  /* 0x0000000718077220 */ /* 0x040fe20000400000 */
[C---:B------:R-:W-:Y:S01]  /*8740*/  FFMA R4, R27.reuse, R0, R4 ;  /* 0x000000001b047223 */ /* 0x040fe20000000004 */
[C---:B------:R-:W-:Y:S01]  /*8750*/  FMUL R8, R24.reuse, R8 ;  /* 0x0000000818087220 */ /* 0x040fe20000400000 */
[C---:B------:R-:W-:Y:S01]  /*8760*/  FFMA R5, R27.reuse, R2, R5 ;  /* 0x000000021b057223 */ /* 0x040fe20000000005 */
[C---:B------:R-:W-:Y:S01]  /*8770*/  FMUL R9, R24.reuse, R9 ;  /* 0x0000000918097220 */ /* 0x040fe20000400000 */
[C---:B------:R-:W-:Y:S01]  /*8780*/  FFMA R6, R27.reuse, R3, R6 ;  /* 0x000000031b067223 */ /* 0x040fe20000000006 */
[----:B------:R-:W-:Y:S01]  /*8790*/  F2FP.TF32.F32.PACK_B R4, R4 ;  /* 0x00000004ff04723e */ /* 0x000fe200024050ff */
[C---:B------:R-:W-:Y:S01]  /*87a0*/  FMUL R10, R24.reuse, R10 ;  /* 0x0000000a180a7220 */ /* 0x040fe20000400000 */
[----:B------:R-:W-:Y:S01]  /*87b0*/  F2FP.TF32.F32.PACK_B R5, R5 ;  /* 0x00000005ff05723e */ /* 0x000fe200024050ff */
[C---:B------:R-:W-:Y:S01]  /*87c0*/  FFMA R7, R27.reuse, R20, R7 ;  /* 0x000000141b077223 */ /* 0x040fe20000000007 */
[C---:B------:R-:W-:Y:S01]  /*87d0*/  FMUL R11, R24.reuse, R11 ;  /* 0x0000000b180b7220 */ /* 0x040fe20000400000 */
[----:B-----5:R-:W-:Y:S01]  /*87e0*/  UPRMT UR4, UR5, 0x654, UR4 ;  /* 0x0000065405047896 */ /* 0x020fe20008000004 */
[C---:B------:R-:W-:Y:S01]  /*87f0*/  FFMA R8, R27.reuse, R21, R8 ;  /* 0x000000151b087223 */ /* 0x040fe20000000008 */
[C---:B------:R-:W-:Y:S01]  /*8800*/  FMUL R12, R24.reuse, R12 ;  /* 0x0000000c180c7220 */ /* 0x040fe20000400000 */
[C---:B------:R-:W-:Y:S01]  /*8810*/  FFMA R9, R27.reuse, R26, R9 ;  /* 0x0000001a1b097223 */ /* 0x040fe20000000009 */
[C---:B------:R-:W-:Y:S01]  /*8820*/  FMUL R13, R24.reuse, R13 ;  /* 0x0000000d180d7220 */ /* 0x040fe20000400000 */
[C---:B------:R-:W-:Y:S01]  /*8830*/  FFMA R10, R27.reuse, R29, R10 ;  /* 0x0000001d1b0a7223 */ /* 0x040fe2000000000a */
[C---:B------:R-:W-:Y:S01]  /*8840*/  FMUL R14, R24.reuse, R14 ;  /* 0x0000000e180e7220 */ /* 0x040fe20000400000 */
[C---:B------:R-:W-:Y:S01]  /*8850*/  FFMA R11, R27.reuse, R28, R11 ;  /* 0x0000001c1b0b7223 */ /* 0x040fe2000000000b */
[C---:B------:R-:W-:Y:S01]  /*8860*/  FMUL R15, R24.reuse, R15 ;  /* 0x0000000f180f7220 */ /* 0x040fe20000400000 */
[----:B------:R-:W-:Y:S01]  /*8870*/  F2FP.TF32.F32.PACK_B R6, R6 ;  /* 0x00000006ff06723e */ /* 0x000fe200024050ff */
[C---:B------:R-:W-:Y:S01]  /*8880*/  FFMA R12, R27.reuse, R31, R12 ;  /* 0x0000001f1b0c7223 */ /* 0x040fe2000000000c */
[----:B------:R-:W-:Y:S01]  /*8890*/  F2FP.TF32.F32.PACK_B R7, R7 ;  /* 0x00000007ff07723e */ /* 0x000fe200024050ff */
[C---:B------:R-:W-:Y:S01]  /*88a0*/  FMUL R16, R24.reuse, R16 ;  /* 0x0000001018107220 */ /* 0x040fe20000400000 */
[C---:B------:R-:W-:Y:S01]  /*88b0*/  FFMA R13, R27.reuse, R30, R13 ;  /* 0x0000001e1b0d7223 */ /* 0x040fe2000000000d */
[C---:B------:R-:W-:Y:S01]  /*88c0*/  FMUL R17, R24.reuse, R17 ;  /* 0x0000001118117220 */ /* 0x040fe20000400000 */
[C---:B------:R-:W-:Y:S01]  /*88d0*/  FFMA R14, R27.reuse, R33, R14 ;  /* 0x000000211b0e7223 */ /* 0x040fe2000000000e */
[C---:B------:R-:W-:Y:S01]  /*88e0*/  FMUL R18, R24.reuse, R18 ;  /* 0x0000001218127220 */ /* 0x040fe20000400000 */
[C---:B------:R-:W-:Y:S01]  /*88f0*/  FFMA R15, R27.reuse, R32, R15 ;  /* 0x000000201b0f7223 */ /* 0x040fe2000000000f */
[----:B------:R-:W-:Y:S01]  /*8900*/  FMUL R19, R24, R19 ;  /* 0x0000001318137220 */ /* 0x000fe20000400000 */
[----:B------:R-:W-:Y:S01]  /*8910*/  F2FP.TF32.F32.PACK_B R8, R8 ;  /* 0x00000008ff08723e */ /* 0x000fe200024050ff */
[C---:B------:R-:W-:Y:S01]  /*8920*/  FFMA R16, R27.reuse, R35, R16 ;  /* 0x000000231b107223 */ /* 0x040fe20000000010 */
[----:B------:R-:W-:Y:S01]  /*8930*/  F2FP.TF32.F32.PACK_B R9, R9 ;  /* 0x00000009ff09723e */ /* 0x000fe200024050ff */
[----:B------:R-:W-:Y:S01]  /*8940*/  SYNCS.ARRIVE.TRANS64.RED.A1T0 RZ, [UR4], RZ ;  /* 0x000000ffffff79a7 */ /* 0x000fe20008100404 */
[----:B------:R1:W-:Y:S01]  /*8950*/  STSM.16.M88.4 [R82+0x6400], R4 ;  /* 0x0064000452007844 */ /* 0x0003e20000000200 */
[----:B------:R-:W-:Y:S01]  /*8960*/  F2FP.TF32.F32.PACK_B R10, R10 ;  /* 0x0000000aff0a723e */ /* 0x000fe200024050ff */
[C---:B------:R-:W-:Y:S01]  /*8970*/  FFMA R17, R27.reuse, R34, R17 ;  /* 0x000000221b117223 */ /* 0x040fe20000000011 */
[----:B------:R-:W-:Y:S01]  /*8980*/  F2FP.TF32.F32.PACK_B R11, R11 ;  /* 0x0000000bff0b723e */ /* 0x000fe200024050ff */
[C---:B------:R-:W-:Y:S01]  /*8990*/  FFMA R18, R27.reuse, R37, R18 ;  /* 0x000000251b127223 */ /* 0x040fe20000000012 */
[----:B------:R-:W-:Y:S01]  /*89a0*/  FFMA R19, R27, R36, R19 ;  /* 0x000000241b137223 */ /* 0x000fe20000000013 */
[----:B------:R-:W-:Y:S02]  /*89b0*/  F2FP.TF32.F32.PACK_B R12, R12 ;  /* 0x0000000cff0c723e */ /* 0x000fe400024050ff */
[----:B------:R1:W-:Y:S01]  /*89c0*/  STSM.16.M88.4 [R81+0x6400], R8 ;  /* 0x0064000851007844 */ /* 0x0003e20000000200 */
[----:B------:R-:W-:Y:S02]  /*89d0*/  F2FP.TF32.F32.PACK_B R13, R13 ;  /* 0x0000000dff0d723e */ /* 0x000fe400024050ff */
[----:B------:R-:W-:Y:S02]  /*89e0*/  F2FP.TF32.F32.PACK_B R14, R14 ;  /* 0x0000000eff0e723e */ /* 0x000fe400024050ff */
        /* <DEDUP_REMOVED lines=23> */
[----:B--2---:R-:W-:Y:S04]  /*8b60*/  DEPBAR.LE SB0, 0x1 ;  /* 0x000080400000791a */ /* 0x004fe80000000000 */
.L_x_136:
[----:B------:R-:W-:Y:S05]  /*8b70*/  BSYNC.RECONVERGENT B0 ;  /* 0x0000000000007941 */ /* 0x000fea0003800200 */
.L_x_135:
[----:B------:R-:W-:Y:S01]  /*8b80*/  BAR.SYNC.DEFER_BLOCKING 0x1, 0x80 ;  /* 0x0042000000007b1d */ /* 0x000fe20000010000 */
[----:B------:R-:W-:Y:S01]  /*8b90*/  UISETP.NE.AND UP0, UPT, UR47, -0x4, UPT ;  /* 0xfffffffc2f00788c */ /* 0x000fe2000bf05270 */
[----:B------:R-:W-:Y:S08]  /*8ba0*/  IADD3 R0, PT, PT, R22, 0x1, RZ ;  /* 0x0000000116007810 */ /* 0x000ff00007ffe0ff */
[----:B------:R-:W-:Y:S05]  /*8bb0*/  BRA.U !UP0, `(.L_x_137) ;  /* 0x0000000108247547 */ /* 0x000fea000b800000 */
[----:B------:R-:W-:Y:S01]  /*8bc0*/  ISETP.NE.AND P0, PT, R80, RZ, PT ;  /* 0x000000ff5000720c */ /* 0x000fe20003f05270 */
[----:B------:R-:W-:Y:S01]  /*8bd0*/  IMAD.U32 R2, RZ, RZ, UR46 ;  /* 0x0000002eff027e24 */ /* 0x000fe2000f8e00ff */
[----:B------:R-:W-:Y:S04]  /*8be0*/  UIADD3 UR4, UPT, UPT, UR46, 0x1, URZ ;  /* 0x000000012e047890 */ /* 0x000fe8000fffe0ff */
[----:B------:R-:W-:Y:S04]  /*8bf0*/  UISETP.NE.AND UP0, UPT, UR4, 0x4, UPT ;  /* 0x000000040400788c */ /* 0x000fe8000bf05270 */
[----:B------:R-:W-:Y:S03]  /*8c00*/  USEL UR46, UR4, URZ, UP0 ;  /* 0x000000ff042e7287 */ /* 0x000fe60008000000 */
[----:B------:R-:W-:Y:S05]  /*8c10*/  @P0 LEA R2, R2, UR44, 0x3 ;  /* 0x0000002c02020c11 */ /* 0x000fea000f8e18ff */
[----:B------:R-:W-:Y:S05]  /*8c20*/  @P0 VIADD R3, R2, 0xa0 ;  /* 0x000000a002030836 */ /* 0x000fea0000000000 */
[----:B------:R-:W-:Y:S04]  /*8c30*/  @P0 PRMT R3, R90, 0x654, R3 ;  /* 0x000006545a030816 */ /* 0x000fe80000000003 */
[----:B------:R2:W-:Y:S03]  /*8c40*/  @P0 SYNCS.ARRIVE.TRANS64.RED.A1T0 RZ, [R3+URZ], RZ ;  /* 0x000000ff03ff09a7 */ /* 0x0005e600081004ff */
.L_x_137:
[----:B------:R-:W-:Y:S01]  /*8c50*/  R2UR UR5, R69 ;  /* 0x00000000450572ca */ /* 0x000fe200000e0000 */
[----:B------:R-:W-:Y:S01]  /*8c60*/  UISETP.NE.AND UP0, UPT, UR61, URZ, UPT ;  /* 0x000000ff3d00728c */ /* 0x000fe2000bf05270 */
[----:B------:R-:W-:Y:S01]  /*8c70*/  R2UR UR4, R70 ;  /* 0x00000000460472ca */ /* 0x000fe200000e0000 */
[----:B------:R-:W-:Y:S01]  /*8c80*/  UIADD3 UR47, UPT, UPT, UR47, 0x4, URZ ;  /* 0x000000042f2f7890 */ /* 0x000fe2000fffe0ff */
[----:B------:R-:W-:Y:S01]  /*8c90*/  ISETP.NE.AND P0, PT, R73, 0x2, PT ;  /* 0x000000024900780c */ /* 0x000fe20003f05270 */
[----:B------:R-:W-:Y:S01]  /*8ca0*/  UMOV UR36, UR60 ;  /* 0x0000003c00247c82 */ /* 0x000fe20008000000 */
[----:B------:R-:W-:Y:S02]  /*8cb0*/  ISETP.NE.AND P1, PT, R0, 0x4, PT ;  /* 0x000000040000780c */ /* 0x000fe40003f25270 */
[----:B--2---:R-:W-:Y:S02]  /*8cc0*/  SEL R3, RZ, 0x1, P0 ;  /* 0x00000001ff037807 */ /* 0x004fe40000000000 */
[----:B------:R-:W-:Y:S02]  /*8cd0*/  SEL R2, RZ, 0x1, P1 ;  /* 0x00000001ff027807 */ /* 0x000fe40000800000 */
[----:B------:R-:W-:Y:S01]  /*8ce0*/  LOP3.LUT R74, R74, R3, RZ, 0x3c, !PT ;  /* 0x000000034a4a7212 */ /* 0x000fe200078e3cff */
[----:B------:R-:W-:Y:S01]  /*8cf0*/  UIADD3 UR20, UPT, UPT, UR37, UR5, URZ ;  /* 0x0000000525147290 */ /* 0x000fe2000fffe0ff */
[----:B------:R-:W-:Y:S01]  /*8d00*/  LOP3.LUT R75, R75, R2, RZ, 0x3c, !PT ;  /* 0x000000024b4b7212 */ /* 0x000fe200078e3cff */
[----:B------:R-:W-:Y:S01]  /*8d10*/  UIADD3 UR16, UPT, UPT, UR38, UR4, URZ ;  /* 0x0000000426107290 */ /* 0x000fe2000fffe0ff */
[----:B------:R-:W-:Y:S02]  /*8d20*/  SEL R73, R73, RZ, P0 ;  /* 0x000000ff49497207 */ /* 0x000fe40000000000 */
[----:B------:R-:W-:Y:S01]  /*8d30*/  SEL R22, R0, RZ, P1 ;  /* 0x000000ff00167207 */ /* 0x000fe20000800000 */
[----:B------:R-:W-:Y:S08]  /*8d40*/  BRA.U UP0, `(.L_x_138) ;  /* 0xffffffc900b87547 */ /* 0x000ff0000b83ffff */
[----:B------:R-:W2:Y:S01]  /*8d50*/  LDCU.64 UR4, c[0x0][0x888] ;  /* 0x00011100ff0477ac */ /* 0x000ea20008000a00 */
[----:B------:R-:W3:Y:S01]  /*8d60*/  LDCU.64 UR6, c[0x0][0x890] ;  /* 0x00011200ff0677ac */ /* 0x000ee20008000a00 */
[----:B--2---:R-:W-:Y:S02]  /*8d70*/  ISETP.NE.U32.AND P2, PT, RZ, UR4, PT ;  /* 0x00000004ff007c0c */ /* 0x004fe4000bf45070 */
[----:B---3--:R-:W-:Y:S02]  /*8d80*/  ISETP.NE.U32.AND P1, PT, RZ, UR6, PT ;  /* 0x00000006ff007c0c */ /* 0x008fe4000bf25070 */
[----:B------:R-:W-:Y:S02]  /*8d90*/  ISETP.NE.AND.EX P2, PT, RZ, UR5, PT, P2 ;  /* 0x00000005ff007c0c */ /* 0x000fe4000bf45320 */
[----:B------:R-:W-:-:S13]  /*8da0*/  ISETP.NE.AND.EX P0, PT, RZ, UR7, PT, P1 ;  /* 0x00000007ff007c0c */ /* 0x000fda000bf05310 */
[----:B------:R-:W-:Y:S05]  /*8db0*/  @P2 BRA P0, `(.L_x_139) ;  /* 0x00000000003c2947 */ /* 0x000fea0000000000 */
[----:B------:R-:W-:-:S13]  /*8dc0*/  ISETP.NE.AND.EX P1, PT, RZ, UR7, PT, P1 ;  /* 0x00000007ff007c0c */ /* 0x000fda000bf25310 */
[----:B------:R-:W-:Y:S05]  /*8dd0*/  @P1 BRA `(.L_x_140) ;  /* 0x00000000000c1947 */ /* 0x000fea0003800000 */
[----:B------:R-:W-:-:S13]  /*8de0*/  FSETP.NEU.AND P0, PT, R27, RZ, PT ;  /* 0x000000ff1b00720b */ /* 0x000fda0003f0d000 */
[----:B------:R-:W-:Y:S05]  /*8df0*/  @!P0 EXIT ;  /* 0x000000000000894d */ /* 0x000fea0003800000 */
[----:B------:R-:W-:Y:S05]  /*8e00*/  BRA `(.L_x_139) ;  /* 0x0000000000287947 */ /* 0x000fea0003800000 */
.L_x_140:
[----:B------:R-:W-:Y:S01]  /*8e10*/  ISETP.NE.AND P0, PT, R72, RZ, PT ;  /* 0x000000ff4800720c */ /* 0x000fe20003f05270 */
[----:B------:R-:W-:-:S12]  /*8e20*/  BSSY.RECONVERGENT B0, `(.L_x_139) ;  /* 0x0000008000007945 */ /* 0x000fd80003800200 */
[----:B------:R-:W-:Y:S05]  /*8e30*/  @P0 BRA `(.L_x_141) ;  /* 0x0000000000100947 */ /* 0x000fea0003800000 */
[----:B------:R-:W-:-:S04]  /*8e40*/  ISETP.NE.U32.AND P0, PT, RZ, UR4, PT ;  /* 0x00000004ff007c0c */ /* 0x000fc8000bf05070 */
[----:B------:R-:W-:-:S13]  /*8e50*/  ISETP.NE.AND.EX P0, PT, RZ, UR5, PT, P0 ;  /* 0x00000005ff007c0c */ /* 0x000fda000bf05300 */
[----:B------:R-:W-:Y:S05]  /*8e60*/  @!P0 EXIT ;  /* 0x000000000000894d */ /* 0x000fea0003800000 */
[----:B------:R-:W-:Y:S05]  /*8e70*/  BRA `(.L_x_142) ;  /* 0x0000000000087947 */ /* 0x000fea0003800000 */
.L_x_141:
[----:B------:R-:W-:-:S13]  /*8e80*/  FSETP.NEU.AND P0, PT, R27, RZ, PT ;  /* 0x000000ff1b00720b */ /* 0x000fda0003f0d000 */
[----:B------:R-:W-:Y:S05]  /*8e90*/  @!P0 EXIT ;  /* 0x000000000000894d */ /* 0x000fea0003800000 */
.L_x_142:
[----:B------:R-:W-:Y:S05]  /*8ea0*/  BSYNC.RECONVERGENT B0 ;  /* 0x0000000000007941 */ /* 0x000fea0003800200 */
.L_x_139:
[----:B------:R-:W2:Y:S01]  /*8eb0*/  S2UR UR7, SR_CgaCtaId ;  /* 0x00000000000779c3 */ /* 0x000ea20000008800 */
[----:B------:R-:W-:Y:S01]  /*8ec0*/  ULEA UR6, UR46, UR44, 0x3 ;  /* 0x0000002c2e067291 */ /* 0x000fe2000f8e18ff */
[----:B------:R-:W-:-:S04]  /*8ed0*/  DEPBAR.LE SB0, 0x0 ;  /* 0x000080000000791a */ /* 0x000fc80000000000 */
[----:B------:R-:W-:-:S04]  /*8ee0*/  UIADD3 UR6, UPT, UPT, UR6, 0xa0, URZ ;  /* 0x000000a006067890 */ /* 0x000fc8000fffe0ff */
[----:B--2---:R-:W-:-:S09]  /*8ef0*/  UPRMT UR6, UR7, 0x654, UR6 ;  /* 0x0000065407067896 */ /* 0x004fd20008000006 */
[----:B------:R-:W-:Y:S01]  /*8f00*/  SYNCS.ARRIVE.TRANS64.RED.A1T0 RZ, [UR6], RZ ;  /* 0x000000ffffff79a7 */ /* 0x000fe20008100406 */
[----:B------:R-:W-:Y:S05]  /*8f10*/  EXIT ;  /* 0x000000000000794d */ /* 0x000fea0003800000 */
.L_x_25:
[----:B-1----:R1:W3:Y:S02]  /*8f20*/  SYNCS.PHASECHK.TRANS64.TRYWAIT P0, [R0+URZ+0x140], R3 ;  /* 0x00014003000075a7 */ /* 0x0022e400080011ff */
[----:B---3--:R-:W-:Y:S05]  /*8f30*/  @!P0 NANOSLEEP.SYNCS 0x989680 ;  /* 0x009896800000895d */ /* 0x008fea0003900000 */
[----:B------:R-:W3:Y:S02]  /*8f40*/  @!P0 SYNCS.PHASECHK.TRANS64 P0, [R0+URZ+0x140], R3 ;  /* 0x00014003000085a7 */ /* 0x000ee400080010ff */
[----:B---3--:R-:W-:Y:S05]  /*8f50*/  @!P0 BRA `(.L_x_25) ;  /* 0xfffffffc00f08947 */ /* 0x008fea000383ffff */
[----:B------:R-:W-:Y:S05]  /*8f60*/  BRA `(.L_x_143) ;  /* 0xffffff8c00187947 */ /* 0x000fea000383ffff */
.L_x_28:
[----:B-1----:R-:W-:-:S07]  /*8f70*/  MOV R0, UR33 ;  /* 0x0000002100007c02 */ /* 0x002fce0008000f00 */
.L_x_144:
[----:B-1----:R1:W3:Y:S02]  /*8f80*/  SYNCS.PHASECHK.TRANS64.TRYWAIT P0, [R0+URZ+0x40], R3 ;  /* 0x00004003000075a7 */ /* 0x0022e400080011ff */
[----:B---3--:R-:W-:Y:S05]  /*8f90*/  @!P0 NANOSLEEP.SYNCS 0x989680 ;  /* 0x009896800000895d */ /* 0x008fea0003900000 */
[----:B------:R-:W3:Y:S02]  /*8fa0*/  @!P0 SYNCS.PHASECHK.TRANS64 P0, [R0+URZ+0x40], R3 ;  /* 0x00004003000085a7 */ /* 0x000ee400080010ff */
[----:B---3--:R-:W-:Y:S05]  /*8fb0*/  @!P0 BRA `(.L_x_144) ;  /* 0xfffffffc00f08947 */ /* 0x008fea000383ffff */
[----:B------:R-:W-:Y:S05]  /*8fc0*/  BRA `(.L_x_27) ;  /* 0xffffff8c005c7947 */ /* 0x000fea000383ffff */
.L_x_35:
[----:B-1----:R-:W-:-:S07]  /*8fd0*/  MOV R0, UR17 ;  /* 0x0000001100007c02 */ /* 0x002fce0008000f00 */
.L_x_145:
[----:B-1----:R1:W3:Y:S02]  /*8fe0*/  SYNCS.PHASECHK.TRANS64.TRYWAIT P0, [R0+URZ+0x40], R3 ;  /* 0x00004003000075a7 */ /* 0x0022e400080011ff */
[----:B---3--:R-:W-:Y:S05]  /*8ff0*/  @!P0 NANOSLEEP.SYNCS 0x989680 ;  /* 0x009896800000895d */ /* 0x008fea0003900000 */
[----:B------:R-:W3:Y:S02]  /*9000*/  @!P0 SYNCS.PHASECHK.TRANS64 P0, [R0+URZ+0x40], R3 ;  /* 0x00004003000085a7 */ /* 0x000ee400080010ff */
[----:B---3--:R-:W-:Y:S05]  /*9010*/  @!P0 BRA `(.L_x_145) ;  /* 0xfffffffc00f08947 */ /* 0x008fea000383ffff */
[----:B------:R-:W-:Y:S05]  /*9020*/  BRA `(.L_x_34) ;  /* 0xffffff9000247947 */ /* 0x000fea000383ffff */
.L_x_40:
[----:B-1----:R1:W3:Y:S02]  /*9030*/  SYNCS.PHASECHK.TRANS64.TRYWAIT P0, [R3+URZ+0xd0], R0 ;  /* 0x0000d000030075a7 */ /* 0x0022e400080011ff */
[----:B---3--:R-:W-:Y:S05]  /*9040*/  @!P0 NANOSLEEP.SYNCS 0x989680 ;  /* 0x009896800000895d */ /* 0x008fea0003900000 */
[----:B------:R-:W3:Y:S02]  /*9050*/  @!P0 SYNCS.PHASECHK.TRANS64 P0, [R3+URZ+0xd0], R0 ;  /* 0x0000d000030085a7 */ /* 0x000ee400080010ff */
[----:B---3--:R-:W-:Y:S05]  /*9060*/  @!P0 BRA `(.L_x_40) ;  /* 0xfffffffc00f08947 */ /* 0x008fea000383ffff */
[----:B------:R-:W-:Y:S05]  /*9070*/  BRA `(.L_x_146) ;  /* 0xffffff9000c47947 */ /* 0x000fea000383ffff */
.L_x_44:
[----:B-1----:R-:W-:-:S07]  /*9080*/  MOV R0, UR4 ;  /* 0x0000000400007c02 */ /* 0x002fce0008000f00 */
.L_x_147:
[----:B-1----:R1:W3:Y:S02]  /*9090*/  SYNCS.PHASECHK.TRANS64.TRYWAIT P0, [R0+URZ], R3 ;  /* 0x00000003000075a7 */ /* 0x0022e400080011ff */
[----:B---3--:R-:W-:Y:S05]  /*90a0*/  @!P0 NANOSLEEP.SYNCS 0x989680 ;  /* 0x009896800000895d */ /* 0x008fea0003900000 */
[----:B------:R-:W3:Y:S02]  /*90b0*/  @!P0 SYNCS.PHASECHK.TRANS64 P0, [R0+URZ], R3 ;  /* 0x00000003000085a7 */ /* 0x000ee400080010ff */
[----:B---3--:R-:W-:Y:S05]  /*90c0*/  @!P0 BRA `(.L_x_147) ;  /* 0xfffffffc00f08947 */ /* 0x008fea000383ffff */
[----:B------:R-:W-:Y:S05]  /*90d0*/  BRA `(.L_x_148) ;  /* 0xffffff9800707947 */ /* 0x000fea000383ffff */
.L_x_45:
[----:B------:R-:W-:-:S07]  /*90e0*/  MOV R0, UR5 ;  /* 0x0000000500007c02 */ /* 0x000fce0008000f00 */
.L_x_149:
[----:B-1----:R1:W3:Y:S02]  /*90f0*/  SYNCS.PHASECHK.TRANS64.TRYWAIT P0, [R0+URZ], R3 ;  /* 0x00000003000075a7 */ /* 0x0022e400080011ff */
[----:B---3--:R-:W-:Y:S05]  /*9100*/  @!P0 NANOSLEEP.SYNCS 0x989680 ;  /* 0x009896800000895d */ /* 0x008fea0003900000 */
[----:B------:R-:W3:Y:S02]  /*9110*/  @!P0 SYNCS.PHASECHK.TRANS64 P0, [R0+URZ], R3 ;  /* 0x00000003000085a7 */ /* 0x000ee400080010ff */
[----:B---3--:R-:W-:Y:S05]  /*9120*/  @!P0 BRA `(.L_x_149) ;  /* 0xfffffffc00f08947 */ /* 0x008fea000383ffff */
[----:B------:R-:W-:Y:S05]  /*9130*/  BRA `(.L_x_150) ;  /* 0xffffff98007c7947 */ /* 0x000fea000383ffff */
.L_x_46:
[----:B------:R-:W-:-:S07]  /*9140*/  MOV R0, UR5 ;  /* 0x0000000500007c02 */ /* 0x000fce0008000f00 */
.L_x_151:
[----:B-1----:R1:W3:Y:S02]  /*9150*/  SYNCS.PHASECHK.TRANS64.TRYWAIT P0, [R0+URZ], R3 ;  /* 0x00000003000075a7 */ /* 0x0022e400080011ff */
[----:B---3--:R-:W-:Y:S05]  /*9160*/  @!P0 NANOSLEEP.SYNCS 0x989680 ;  /* 0x009896800000895d */ /* 0x008fea0003900000 */
[----:B------:R-:W3:Y:S02]  /*9170*/  @!P0 SYNCS.PHASECHK.TRANS64 P0, [R0+URZ], R3 ;  /* 0x00000003000085a7 */ /* 0x000ee400080010ff */
[----:B---3--:R-:W-:Y:S05]  /*9180*/  @!P0 BRA `(.L_x_151) ;  /* 0xfffffffc00f08947 */ /* 0x008fea000383ffff */
[----:B------:R-:W-:Y:S05]  /*9190*/  BRA `(.L_x_152) ;  /* 0xffffff9800887947 */ /* 0x000fea000383ffff */
.L_x_47:
[----:B------:R-:W-:-:S07]  /*91a0*/  MOV R0, UR5 ;  /* 0x0000000500007c02 */ /* 0x000fce0008000f00 */
.L_x_153:
[----:B-1----:R1:W3:Y:S02]  /*91b0*/  SYNCS.PHASECHK.TRANS64.TRYWAIT P0, [R0+URZ], R3 ;  /* 0x00000003000075a7 */ /* 0x0022e400080011ff */
[----:B---3--:R-:W-:Y:S05]  /*91c0*/  @!P0 NANOSLEEP.SYNCS 0x989680 ;  /* 0x009896800000895d */ /* 0x008fea0003900000 */
[----:B------:R-:W3:Y:S02]  /*91d0*/  @!P0 SYNCS.PHASECHK.TRANS64 P0, [R0+URZ], R3 ;  /* 0x00000003000085a7 */ /* 0x000ee400080010ff */
[----:B---3--:R-:W-:Y:S05]  /*91e0*/  @!P0 BRA `(.L_x_153) ;  /* 0xfffffffc00f08947 */ /* 0x008fea000383ffff */
[----:B------:R-:W-:Y:S05]  /*91f0*/  BRA `(.L_x_154) ;  /* 0xffffff9800947947 */ /* 0x000fea000383ffff */
.L_x_48:
[----:B------:R-:W-:-:S07]  /*9200*/  MOV R0, UR5 ;  /* 0x0000000500007c02 */ /* 0x000fce0008000f00 */
.L_x_155:
[----:B-1----:R1:W3:Y:S02]  /*9210*/  SYNCS.PHASECHK.TRANS64.TRYWAIT P0, [R0+URZ], R3 ;  /* 0x00000003000075a7 */ /* 0x0022e400080011ff */
[----:B---3--:R-:W-:Y:S05]  /*9220*/  @!P0 NANOSLEEP.SYNCS 0x989680 ;  /* 0x009896800000895d */ /* 0x008fea0003900000 */
[----:B------:R-:W3:Y:S02]  /*9230*/  @!P0 SYNCS.PHASECHK.TRANS64 P0, [R0+URZ], R3 ;  /* 0x00000003000085a7 */ /* 0x000ee400080010ff */
[----:B---3--:R-:W-:Y:S05]  /*9240*/  @!P0 BRA `(.L_x_155) ;  /* 0xfffffffc00f08947 */ /* 0x008fea000383ffff */
[----:B------:R-:W-:Y:S05]  /*9250*/  BRA `(.L_x_156) ;  /* 0xffffff9800a07947 */ /* 0x000fea000383ffff */
.L_x_49:
[----:B------:R-:W-:-:S07]  /*9260*/  MOV R0, UR5 ;  /* 0x0000000500007c02 */ /* 0x000fce0008000f00 */
.L_x_157:
[----:B-1----:R1:W3:Y:S02]  /*9270*/  SYNCS.PHASECHK.TRANS64.TRYWAIT P0, [R0+URZ], R3 ;  /* 0x00000003000075a7 */ /* 0x0022e400080011ff */
[----:B---3--:R-:W-:Y:S05]  /*9280*/  @!P0 NANOSLEEP.SYNCS 0x989680 ;  /* 0x009896800000895d */ /* 0x008fea0003900000 */
[----:B------:R-:W3:Y:S02]  /*9290*/  @!P0 SYNCS.PHASECHK.TRANS64 P0, [R0+URZ], R3 ;  /* 0x00000003000085a7 */ /* 0x000ee400080010ff */
[----:B---3--:R-:W-:Y:S05]  /*92a0*/  @!P0 BRA `(.L_x_157) ;  /* 0xfffffffc00f08947 */ /* 0x008fea000383ffff */
[----:B------:R-:W-:Y:S05]  /*92b0*/  BRA `(.L_x_158) ;  /* 0xffffff9800ac7947 */ /* 0x000fea000383ffff */
.L_x_50:
[----:B------:R-:W-:-:S07]  /*92c0*/  MOV R0, UR5 ;  /* 0x0000000500007c02 */ /* 0x000fce0008000f00 */
.L_x_159:
[----:B-1----:R1:W3:Y:S02]  /*92d0*/  SYNCS.PHASECHK.TRANS64.TRYWAIT P0, [R0+URZ], R3 ;  /* 0x00000003000075a7 */ /* 0x0022e400080011ff */
[----:B---3--:R-:W-:Y:S05]  /*92e0*/  @!P0 NANOSLEEP.SYNCS 0x989680 ;  /* 0x009896800000895d */ /* 0x008fea0003900000 */
[----:B------:R-:W3:Y:S02]  /*92f0*/  @!P0 SYNCS.PHASECHK.TRANS64 P0, [R0+URZ], R3 ;  /* 0x00000003000085a7 */ /* 0x000ee400080010ff */
[----:B---3--:R-:W-:Y:S05]  /*9300*/  @!P0 BRA `(.L_x_159) ;  /* 0xfffffffc00f08947 */ /* 0x008fea000383ffff */
[----:B------:R-:W-:Y:S05]  /*9310*/  BRA `(.L_x_160) ;  /* 0xffffff9800b87947 */ /* 0x000fea000383ffff */
.L_x_53:
[----:B--2---:R2:W3:Y:S02]  /*9320*/  SYNCS.PHASECHK.TRANS64.TRYWAIT P0, [R2+URZ+0x130], R5 ;  /* 0x00013005020075a7 */ /* 0x0044e400080011ff */
[----:B---3--:R-:W-:Y:S05]  /*9330*/  @!P0 NANOSLEEP.SYNCS 0x989680 ;  /* 0x009896800000895d */ /* 0x008fea0003900000 */
[----:B------:R-:W3:Y:S02]  /*9340*/  @!P0 SYNCS.PHASECHK.TRANS64 P0, [R2+URZ+0x130], R5 ;  /* 0x00013005020085a7 */ /* 0x000ee400080010ff */
[----:B---3--:R-:W-:Y:S05]  /*9350*/  @!P0 BRA `(.L_x_53) ;  /* 0xfffffffc00f08947 */ /* 0x008fea000383ffff */
[----:B------:R-:W-:Y:S05]  /*9360*/  BRA `(.L_x_161) ;  /* 0xffffff9c001c7947 */ /* 0x000fea000383ffff */
.L_x_54:
[----:B------:R-:W-:-:S07]  /*9370*/  MOV R2, UR4 ;  /* 0x0000000400027c02 */ /* 0x000fce0008000f00 */
.L_x_162:
[----:B--2---:R2:W3:Y:S02]  /*9380*/  SYNCS.PHASECHK.TRANS64.TRYWAIT P0, [R2+URZ+0xe0], R5 ;  /* 0x0000e005020075a7 */ /* 0x0044e400080011ff */
[----:B---3--:R-:W-:Y:S05]  /*9390*/  @!P0 NANOSLEEP.SYNCS 0x989680 ;  /* 0x009896800000895d */ /* 0x008fea0003900000 */
[----:B------:R-:W3:Y:S02]  /*93a0*/  @!P0 SYNCS.PHASECHK.TRANS64 P0, [R2+URZ+0xe0], R5 ;  /* 0x0000e005020085a7 */ /* 0x000ee400080010ff */
[----:B---3--:R-:W-:Y:S05]  /*93b0*/  @!P0 BRA `(.L_x_162) ;  /* 0xfffffffc00f08947 */ /* 0x008fea000383ffff */
[----:B------:R-:W-:Y:S05]  /*93c0*/  BRA `(.L_x_163) ;  /* 0xffffff9c002c7947 */ /* 0x000fea000383ffff */
.L_x_55:
[----:B--2---:R2:W3:Y:S02]  /*93d0*/  SYNCS.PHASECHK.TRANS64.TRYWAIT P1, [R2+URZ+0xd0], R5 ;  /* 0x0000d005020075a7 */ /* 0x0044e400080211ff */
[----:B---3--:R-:W-:Y:S05]  /*93e0*/  @!P1 NANOSLEEP.SYNCS 0x989680 ;  /* 0x009896800000995d */ /* 0x008fea0003900000 */
[----:B------:R-:W3:Y:S02]  /*93f0*/  @!P1 SYNCS.PHASECHK.TRANS64 P1, [R2+URZ+0xd0], R5 ;  /* 0x0000d005020095a7 */ /* 0x000ee400080210ff */
[----:B---3--:R-:W-:Y:S05]  /*9400*/  @!P1 BRA `(.L_x_55) ;  /* 0xfffffffc00f09947 */ /* 0x008fea000383ffff */
[----:B------:R-:W-:Y:S05]  /*9410*/  BRA `(.L_x_164) ;  /* 0xffffff9c005c7947 */ /* 0x000fea000383ffff */
.L_x_58:
[----:B------:R-:W-:-:S07]  /*9420*/  MOV R0, UR4 ;  /* 0x0000000400007c02 */ /* 0x000fce0008000f00 */
.L_x_165:
[----:B--2---:R2:W3:Y:S02]  /*9430*/  SYNCS.PHASECHK.TRANS64.TRYWAIT P0, [R0+URZ+0xe0], R3 ;  /* 0x0000e003000075a7 */ /* 0x0044e400080011ff */
[----:B---3--:R-:W-:Y:S05]  /*9440*/  @!P0 NANOSLEEP.SYNCS 0x989680 ;  /* 0x009896800000895d */ /* 0x008fea0003900000 */
[----:B------:R-:W3:Y:S02]  /*9450*/  @!P0 SYNCS.PHASECHK.TRANS64 P0, [R0+URZ+0xe0], R3 ;  /* 0x0000e003000085a7 */ /* 0x000ee400080010ff */
[----:B---3--:R-:W-:Y:S05]  /*9460*/  @!P0 BRA `(.L_x_165) ;  /* 0xfffffffc00f08947 */ /* 0x008fea000383ffff */
[----:B------:R-:W-:Y:S05]  /*9470*/  BRA `(.L_x_57) ;  /* 0xffffff9c00b07947 */ /* 0x000fea000383ffff */
.L_x_65:
[----:B-1----:R1:W2:Y:S02]  /*9480*/  SYNCS.PHASECHK.TRANS64.TRYWAIT P1, [R0+URZ+0xd0], R5 ;  /* 0x0000d005000075a7 */ /* 0x0022a400080211ff */
[----:B--2---:R-:W-:Y:S05]  /*9490*/  @!P1 NANOSLEEP.SYNCS 0x989680 ;  /* 0x009896800000995d */ /* 0x004fea0003900000 */
[----:B------:R-:W2:Y:S02]  /*94a0*/  @!P1 SYNCS.PHASECHK.TRANS64 P1, [R0+URZ+0xd0], R5 ;  /* 0x0000d005000095a7 */ /* 0x000ea400080210ff */
[----:B--2---:R-:W-:Y:S05]  /*94b0*/  @!P1 BRA `(.L_x_65) ;  /* 0xfffffffc00f09947 */ /* 0x004fea000383ffff */
[----:B------:R-:W-:Y:S05]  /*94c0*/  BRA `(.L_x_166) ;  /* 0xffffffa400287947 */ /* 0x000fea000383ffff */
.L_x_66:
[----:B------:R-:W-:-:S07]  /*94d0*/  MOV R3, UR31 ;  /* 0x0000001f00037c02 */ /* 0x000fce0008000f00 */
.L_x_167:
[----:B-1----:R1:W2:Y:S02]  /*94e0*/  SYNCS.PHASECHK.TRANS64.TRYWAIT P0, [R3+URZ+0x110], R0 ;  /* 0x00011000030075a7 */ /* 0x0022a400080011ff */
[----:B--2---:R-:W-:Y:S05]  /*94f0*/  @!P0 NANOSLEEP.SYNCS 0x989680 ;  /* 0x009896800000895d */ /* 0x004fea0003900000 */
[----:B------:R-:W2:Y:S02]  /*9500*/  @!P0 SYNCS.PHASECHK.TRANS64 P0, [R3+URZ+0x110], R0 ;  /* 0x00011000030085a7 */ /* 0x000ea400080010ff */
[----:B--2---:R-:W-:Y:S05]  /*9510*/  @!P0 BRA `(.L_x_167) ;  /* 0xfffffffc00f08947 */ /* 0x004fea000383ffff */
[----:B------:R-:W-:Y:S05]  /*9520*/  BRA `(.L_x_168) ;  /* 0xffffffa400787947 */ /* 0x000fea000383ffff */
.L_x_69:
[----:B------:R-:W-:Y:S07]  /*9530*/  MOV R0, UR5 ;  /* 0x0000000500007c02 */ /* 0x000fee0008000f00 */
.L_x_169:
[----:B-1----:R1:W2:Y:S02]  /*9540*/  SYNCS.PHASECHK.TRANS64.TRYWAIT P0, [R0+URZ], R3 ;  /* 0x00000003000075a7 */ /* 0x0022a400080011ff */
[----:B--2---:R-:W-:Y:S05]  /*9550*/  @!P0 NANOSLEEP.SYNCS 0x989680 ;  /* 0x009896800000895d */ /* 0x004fea0003900000 */
[----:B------:R-:W2:Y:S02]  /*9560*/  @!P0 SYNCS.PHASECHK.TRANS64 P0, [R0+URZ], R3 ;  /* 0x00000003000085a7 */ /* 0x000ea400080010ff */
[----:B--2---:R-:W-:Y:S05]  /*9570*/  @!P0 BRA `(.L_x_169) ;  /* 0xfffffffc00f08947 */ /* 0x004fea000383ffff */
[----:B------:R-:W-:Y:S05]  /*9580*/  BRA `(.L_x_68) ;  /* 0xffffffa400947947 */ /* 0x000fea000383ffff */
.L_x_72:
[----:B------:R-:W-:-:S07]  /*9590*/  MOV R0, UR4 ;  /* 0x0000000400007c02 */ /* 0x000fce0008000f00 */
.L_x_170:
[----:B--2---:R2:W4:Y:S02]  /*95a0*/  SYNCS.PHASECHK.TRANS64.TRYWAIT P0, [R0+URZ], R3 ;  /* 0x00000003000075a7 */ /* 0x00452400080011ff */
[----:B----4-:R-:W-:Y:S05]  /*95b0*/  @!P0 NANOSLEEP.SYNCS 0x989680 ;  /* 0x009896800000895d */ /* 0x010fea0003900000 */
[----:B------:R-:W4:Y:S02]  /*95c0*/  @!P0 SYNCS.PHASECHK.TRANS64 P0, [R0+URZ], R3 ;  /* 0x00000003000085a7 */ /* 0x000f2400080010ff */
[----:B----4-:R-:W-:Y:S05]  /*95d0*/  @!P0 BRA `(.L_x_170) ;  /* 0xfffffffc00f08947 */ /* 0x010fea000383ffff */
[----:B------:R-:W-:Y:S05]  /*95e0*/  BRA `(.L_x_171) ;  /* 0xffffffa800707947 */ /* 0x000fea000383ffff */
.L_x_73:
[----:B------:R-:W-:-:S07]  /*95f0*/  MOV R0, UR5 ;  /* 0x0000000500007c02 */ /* 0x000fce0008000f00 */
.L_x_172:
[----:B-1----:R1:W2:Y:S02]  /*9600*/  SYNCS.PHASECHK.TRANS64.TRYWAIT P0, [R0+URZ], R3 ;  /* 0x00000003000075a7 */ /* 0x0022a400080011ff */
[----:B--2---:R-:W-:Y:S05]  /*9610*/  @!P0 NANOSLEEP.SYNCS 0x989680 ;  /* 0x009896800000895d */ /* 0x004fea0003900000 */
[----:B------:R-:W2:Y:S02]  /*9620*/  @!P0 SYNCS.PHASECHK.TRANS64 P0, [R0+URZ], R3 ;  /* 0x00000003000085a7 */ /* 0x000ea400080010ff */
[----:B--2---:R-:W-:Y:S05]  /*9630*/  @!P0 BRA `(.L_x_172) ;  /* 0xfffffffc00f08947 */ /* 0x004fea000383ffff */
[----:B------:R-:W-:Y:S05]  /*9640*/  BRA `(.L_x_173) ;  /* 0xffffffa8007c7947 */ /* 0x000fea000383ffff */
.L_x_74:
[----:B------:R-:W-:-:S07]  /*9650*/  MOV R0, UR5 ;  /* 0x0000000500007c02 */ /* 0x000fce0008000f00 */
.L_x_174:
[----:B-1----:R1:W2:Y:S02]  /*9660*/  SYNCS.PHASECHK.TRANS64.TRYWAIT P0, [R0+URZ], R3 ;  /* 0x00000003000075a7 */ /* 0x0022a400080011ff */
[----:B--2---:R-:W-:Y:S05]  /*9670*/  @!P0 NANOSLEEP.SYNCS 0x989680 ;  /* 0x009896800000895d */ /* 0x004fea0003900000 */
[----:B------:R-:W2:Y:S02]  /*9680*/  @!P0 SYNCS.PHASECHK.TRANS64 P0, [R0+URZ], R3 ;  /* 0x00000003000085a7 */ /* 0x000ea400080010ff */
[----:B--2---:R-:W-:Y:S05]  /*9690*/  @!P0 BRA `(.L_x_174) ;  /* 0xfffffffc00f08947 */ /* 0x004fea000383ffff */
[----:B------:R-:W-:Y:S05]  /*96a0*/  BRA `(.L_x_175) ;  /* 0xffffffa800887947 */ /* 0x000fea000383ffff */
.L_x_75:
[----:B------:R-:W-:-:S07]  /*96b0*/  MOV R0, UR4 ;  /* 0x0000000400007c02 */ /* 0x000fce0008000f00 */
.L_x_176:
[----:B-1----:R1:W2:Y:S02]  /*96c0*/  SYNCS.PHASECHK.TRANS64.TRYWAIT P0, [R0+URZ], R3 ;  /* 0x00000003000075a7 */ /* 0x0022a400080011ff */
[----:B--2---:R-:W-:Y:S05]  /*96d0*/  @!P0 NANOSLEEP.SYNCS 0x989680 ;  /* 0x009896800000895d */ /* 0x004fea0003900000 */
[----:B------:R-:W2:Y:S02]  /*96e0*/  @!P0 SYNCS.PHASECHK.TRANS64 P0, [R0+URZ], R3 ;  /* 0x00000003000085a7 */ /* 0x000ea400080010ff */
[----:B--2---:R-:W-:Y:S05]  /*96f0*/  @!P0 BRA `(.L_x_176) ;  /* 0xfffffffc00f08947 */ /* 0x004fea000383ffff */
[----:B------:R-:W-:Y:S05]  /*9700*/  BRA `(.L_x_177) ;  /* 0xffffffa800947947 */ /* 0x000fea000383ffff */
.L_x_80:
[----:B--2---:R2:W3:Y:S02]  /*9710*/  SYNCS.PHASECHK.TRANS64.TRYWAIT P0, [R12+URZ+0xd0], R9 ;  /* 0x0000d0090c0075a7 */ /* 0x0044e400080011ff */
[----:B---3--:R-:W-:Y:S05]  /*9720*/  @!P0 NANOSLEEP.SYNCS 0x989680 ;  /* 0x009896800000895d */ /* 0x008fea0003900000 */
[----:B------:R-:W3:Y:S02]  /*9730*/  @!P0 SYNCS.PHASECHK.TRANS64 P0, [R12+URZ+0xd0], R9 ;  /* 0x0000d0090c0085a7 */ /* 0x000ee400080010ff */
[----:B---3--:R-:W-:Y:S05]  /*9740*/  @!P0 BRA `(.L_x_80) ;  /* 0xfffffffc00f08947 */ /* 0x008fea000383ffff */
[----:B------:R-:W-:Y:S05]  /*9750*/  BRA `(.L_x_178) ;  /* 0xffffffac00c47947 */ /* 0x000fea000383ffff */
.L_x_83:
[----:B------:R-:W-:Y:S07]  /*9760*/  MOV R0, UR21 ;  /* 0x0000001500007c02 */ /* 0x000fee0008000f00 */
.L_x_179:
[----:B--2---:R2:W3:Y:S02]  /*9770*/  SYNCS.PHASECHK.TRANS64.TRYWAIT P2, [R0+URZ+0xc8], R11 ;  /* 0x0000c80b000075a7 */ /* 0x0044e400080411ff */
[----:B---3--:R-:W-:Y:S05]  /*9780*/  @!P2 NANOSLEEP.SYNCS 0x989680 ;  /* 0x009896800000a95d */ /* 0x008fea0003900000 */
[----:B------:R-:W3:Y:S02]  /*9790*/  @!P2 SYNCS.PHASECHK.TRANS64 P2, [R0+URZ+0xc8], R11 ;  /* 0x0000c80b0000a5a7 */ /* 0x000ee400080410ff */
[----:B---3--:R-:W-:Y:S05]  /*97a0*/  @!P2 BRA `(.L_x_179) ;  /* 0xfffffffc00f0a947 */ /* 0x008fea000383ffff */
[----:B------:R-:W-:Y:S05]  /*97b0*/  BRA `(.L_x_82) ;  /* 0xffffffb4002c7947 */ /* 0x000fea000383ffff */
.L_x_86:
[----:B--2---:R-:W-:Y:S07]  /*97c0*/  MOV R0, UR21 ;  /* 0x0000001500007c02 */ /* 0x004fee0008000f00 */
.L_x_180:
[----:B--2---:R2:W3:Y:S02]  /*97d0*/  SYNCS.PHASECHK.TRANS64.TRYWAIT P0, [R0+URZ+0xa0], R9 ;  /* 0x0000a009000075a7 */ /* 0x0044e400080011ff */
[----:B---3--:R-:W-:Y:S05]  /*97e0*/  @!P0 NANOSLEEP.SYNCS 0x989680 ;  /* 0x009896800000895d */ /* 0x008fea0003900000 */
[----:B------:R-:W3:Y:S02]  /*97f0*/  @!P0 SYNCS.PHASECHK.TRANS64 P0, [R0+URZ+0xa0], R9 ;  /* 0x0000a009000085a7 */ /* 0x000ee400080010ff */
[----:B---3--:R-:W-:Y:S05]  /*9800*/  @!P0 BRA `(.L_x_180) ;  /* 0xfffffffc00f08947 */ /* 0x008fea000383ffff */
[----:B------:R-:W-:Y:S05]  /*9810*/  BRA `(.L_x_181) ;  /* 0xffffffb400887947 */ /* 0x000fea000383ffff */
.L_x_87:
[----:B------:R-:W-:Y:S07]  /*9820*/  MOV R0, UR21 ;  /* 0x0000001500007c02 */ /* 0x000fee0008000f00 */
.L_x_182:
[----:B--2---:R2:W3:Y:S02]  /*9830*/  SYNCS.PHASECHK.TRANS64.TRYWAIT P0, [R0+URZ+0xa8], R9 ;  /* 0x0000a809000075a7 */ /* 0x0044e400080011ff */
[----:B---3--:R-:W-:Y:S05]  /*9840*/  @!P0 NANOSLEEP.SYNCS 0x989680 ;  /* 0x009896800000895d */ /* 0x008fea0003900000 */
[----:B------:R-:W3:Y:S02]  /*9850*/  @!P0 SYNCS.PHASECHK.TRANS64 P0, [R0+URZ+0xa8], R9 ;  /* 0x0000a809000085a7 */ /* 0x000ee400080010ff */
[----:B---3--:R-:W-:Y:S05]  /*9860*/  @!P0 BRA `(.L_x_182) ;  /* 0xfffffffc00f08947 */ /* 0x008fea000383ffff */
[----:B------:R-:W-:Y:S05]  /*9870*/  BRA `(.L_x_183) ;  /* 0xffffffb400c07947 */ /* 0x000fea000383ffff */
.L_x_88:
[----:B------:R-:W-:Y:S07]  /*9880*/  MOV R0, UR21 ;  /* 0x0000001500007c02 */ /* 0x000fee0008000f00 */
.L_x_184:
[----:B--2---:R2:W3:Y:S02]  /*9890*/  SYNCS.PHASECHK.TRANS64.TRYWAIT P0, [R0+URZ+0xb0], R9 ;  /* 0x0000b009000075a7 */ /* 0x0044e400080011ff */
[----:B---3--:R-:W-:Y:S05]  /*98a0*/  @!P0 NANOSLEEP.SYNCS 0x989680 ;  /* 0x009896800000895d */ /* 0x008fea0003900000 */
[----:B------:R-:W3:Y:S02]  /*98b0*/  @!P0 SYNCS.PHASECHK.TRANS64 P0, [R0+URZ+0xb0], R9 ;  /* 0x0000b009000085a7 */ /* 0x000ee400080010ff */
[----:B---3--:R-:W-:Y:S05]  /*98c0*/  @!P0 BRA `(.L_x_184) ;  /* 0xfffffffc00f08947 */ /* 0x008fea000383ffff */
[----:B------:R-:W-:Y:S05]  /*98d0*/  BRA `(.L_x_185) ;  /* 0xffffffb800047947 */ /* 0x000fea000383ffff */
.L_x_89:
[----:B------:R-:W-:Y:S07]  /*98e0*/  MOV R0, UR21 ;  /* 0x0000001500007c02 */ /* 0x000fee0008000f00 */
.L_x_186:
[----:B--2---:R2:W3:Y:S02]  /*98f0*/  SYNCS.PHASECHK.TRANS64.TRYWAIT P0, [R0+URZ+0xb8], R9 ;  /* 0x0000b809000075a7 */ /* 0x0044e400080011ff */
[----:B---3--:R-:W-:Y:S05]  /*9900*/  @!P0 NANOSLEEP.SYNCS 0x989680 ;  /* 0x009896800000895d */ /* 0x008fea0003900000 */
[----:B------:R-:W3:Y:S02]  /*9910*/  @!P0 SYNCS.PHASECHK.TRANS64 P0, [R0+URZ+0xb8], R9 ;  /* 0x0000b809000085a7 */ /* 0x000ee400080010ff */
[----:B---3--:R-:W-:Y:S05]  /*9920*/  @!P0 BRA `(.L_x_186) ;  /* 0xfffffffc00f08947 */ /* 0x008fea000383ffff */
[----:B------:R-:W-:Y:S05]  /*9930*/  BRA `(.L_x_187) ;  /* 0xffffffb800447947 */ /* 0x000fea000383ffff */
.L_x_91:
[----:B------:R-:W-:-:S07]  /*9940*/  MOV R0, UR21 ;  /* 0x0000001500007c02 */ /* 0x000fce0008000f00 */
.L_x_188:
[----:B---3--:R3:W4:Y:S02]  /*9950*/  SYNCS.PHASECHK.TRANS64.TRYWAIT P0, [R0+URZ+0xa0], R3 ;  /* 0x0000a003000075a7 */ /* 0x00872400080011ff */
[----:B----4-:R-:W-:Y:S05]  /*9960*/  @!P0 NANOSLEEP.SYNCS 0x989680 ;  /* 0x009896800000895d */ /* 0x010fea0003900000 */
[----:B------:R-:W4:Y:S02]  /*9970*/  @!P0 SYNCS.PHASECHK.TRANS64 P0, [R0+URZ+0xa0], R3 ;  /* 0x0000a003000085a7 */ /* 0x000f2400080010ff */
[----:B----4-:R-:W-:Y:S05]  /*9980*/  @!P0 BRA `(.L_x_188) ;  /* 0xfffffffc00f08947 */ /* 0x010fea000383ffff */
[----:B------:R-:W-:Y:S05]  /*9990*/  BRA `(.L_x_189) ;  /* 0xffffffb800bc7947 */ /* 0x000fea000383ffff */
.L_x_92:
[----:B---3--:R-:W-:-:S07]  /*99a0*/  MOV R0, UR21 ;  /* 0x0000001500007c02 */ /* 0x008fce0008000f00 */
.L_x_190:
[----:B---3--:R3:W4:Y:S02]  /*99b0*/  SYNCS.PHASECHK.TRANS64.TRYWAIT P0, [R0+URZ+0xa8], R3 ;  /* 0x0000a803000075a7 */ /* 0x00872400080011ff */
[----:B----4-:R-:W-:Y:S05]  /*99c0*/  @!P0 NANOSLEEP.SYNCS 0x989680 ;  /* 0x009896800000895d */ /* 0x010fea0003900000 */
[----:B------:R-:W4:Y:S02]  /*99d0*/  @!P0 SYNCS.PHASECHK.TRANS64 P0, [R0+URZ+0xa8], R3 ;  /* 0x0000a803000085a7 */ /* 0x000f2400080010ff */
[----:B----4-:R-:W-:Y:S05]  /*99e0*/  @!P0 BRA `(.L_x_190) ;  /* 0xfffffffc00f08947 */ /* 0x010fea000383ffff */
[----:B------:R-:W-:Y:S05]  /*99f0*/  BRA `(.L_x_191) ;  /* 0xffffffb800ac7947 */ /* 0x000fea000383ffff */
.L_x_93:
[----:B---3--:R-:W-:-:S07]  /*9a00*/  MOV R0, UR21 ;  /* 0x0000001500007c02 */ /* 0x008fce0008000f00 */
.L_x_192:
[----:B---3--:R3:W4:Y:S02]  /*9a10*/  SYNCS.PHASECHK.TRANS64.TRYWAIT P0, [R0+URZ+0xb0], R3 ;  /* 0x0000b003000075a7 */ /* 0x00872400080011ff */
[----:B----4-:R-:W-:Y:S05]  /*9a20*/  @!P0 NANOSLEEP.SYNCS 0x989680 ;  /* 0x009896800000895d */ /* 0x010fea0003900000 */
[----:B------:R-:W4:Y:S02]  /*9a30*/  @!P0 SYNCS.PHASECHK.TRANS64 P0, [R0+URZ+0xb0], R3 ;  /* 0x0000b003000085a7 */ /* 0x000f2400080010ff */
[----:B----4-:R-:W-:Y:S05]  /*9a40*/  @!P0 BRA `(.L_x_192) ;  /* 0xfffffffc00f08947 */ /* 0x010fea000383ffff */
[----:B------:R-:W-:Y:S05]  /*9a50*/  BRA `(.L_x_193) ;  /* 0xffffffb8009c7947 */ /* 0x000fea000383ffff */
.L_x_95:
[----:B--2---:R2:W3:Y:S02]  /*9a60*/  SYNCS.PHASECHK.TRANS64.TRYWAIT P0, [R3+URZ+0xd0], R0 ;  /* 0x0000d000030075a7 */ /* 0x0044e400080011ff */
[----:B---3--:R-:W-:Y:S05]  /*9a70*/  @!P0 NANOSLEEP.SYNCS 0x989680 ;  /* 0x009896800000895d */ /* 0x008fea0003900000 */
[----:B------:R-:W3:Y:S02]  /*9a80*/  @!P0 SYNCS.PHASECHK.TRANS64 P0, [R3+URZ+0xd0], R0 ;  /* 0x0000d000030085a7 */ /* 0x000ee400080010ff */
[----:B---3--:R-:W-:Y:S05]  /*9a90*/  @!P0 BRA `(.L_x_95) ;  /* 0xfffffffc00f08947 */ /* 0x008fea000383ffff */
[----:B------:R-:W-:Y:S05]  /*9aa0*/  BRA `(.L_x_194) ;  /* 0xffffffbc00747947 */ /* 0x000fea000383ffff */
.L_x_106:
[----:B-1----:R-:W-:Y:S04]  /*9ab0*/  MOV R0, UR44 ;  /* 0x0000002c00007c02 */ /* 0x002fe80008000f00 */
[----:B------:R1:W2:Y:S03]  /*9ac0*/  SYNCS.PHASECHK.TRANS64.TRYWAIT P0, [R0+URZ+0x80], R3 ;  /* 0x00008003000075a7 */ /* 0x0002a600080011ff */
[----:B--2---:R-:W-:Y:S05]  /*9ad0*/  @!P0 NANOSLEEP.SYNCS 0x989680 ;  /* 0x009896800000895d */ /* 0x004fea0003900000 */
[----:B------:R-:W2:Y:S02]  /*9ae0*/  @!P0 SYNCS.PHASECHK.TRANS64 P0, [R0+URZ+0x80], R3 ;  /* 0x00008003000085a7 */ /* 0x000ea400080010ff */
[----:B--2---:R-:W-:Y:S05]  /*9af0*/  @!P0 BRA `(.L_x_106) ;  /* 0xfffffffc00ec8947 */ /* 0x004fea000383ffff */
[----:B------:R-:W-:Y:S05]  /*9b00*/  BRA `(.L_x_105) ;  /* 0xffffffc800f87947 */ /* 0x000fea000383ffff */
.L_x_108:
[----:B-1----:R1:W3:Y:S02]  /*9b10*/  SYNCS.PHASECHK.TRANS64.TRYWAIT P1, [R83+URZ+0xf0], R2 ;  /* 0x0000f002530075a7 */ /* 0x0022e400080211ff */
[----:B---3--:R-:W-:Y:S05]  /*9b20*/  @!P1 NANOSLEEP.SYNCS 0x989680 ;  /* 0x009896800000995d */ /* 0x008fea0003900000 */
[----:B------:R-:W3:Y:S02]  /*9b30*/  @!P1 SYNCS.PHASECHK.TRANS64 P1, [R83+URZ+0xf0], R2 ;  /* 0x0000f002530095a7 */ /* 0x000ee400080210ff */
[----:B---3--:R-:W-:Y:S05]  /*9b40*/  @!P1 BRA `(.L_x_108) ;  /* 0xfffffffc00f09947 */ /* 0x008fea000383ffff */
[----:B------:R-:W-:Y:S05]  /*9b50*/  BRA `(.L_x_107) ;  /* 0xffffffcc00247947 */ /* 0x000fea000383ffff */
.L_x_117:
[----:B-1----:R1:W2:Y:S02]  /*9b60*/  SYNCS.PHASECHK.TRANS64.TRYWAIT P0, [R3+URZ+0x80], R0 ;  /* 0x00008000030075a7 */ /* 0x0022a400080011ff */
[----:B--2---:R-:W-:Y:S05]  /*9b70*/  @!P0 NANOSLEEP.SYNCS 0x989680 ;  /* 0x009896800000895d */ /* 0x004fea0003900000 */
[----:B------:R-:W2:Y:S02]  /*9b80*/  @!P0 SYNCS.PHASECHK.TRANS64 P0, [R3+URZ+0x80], R0 ;  /* 0x00008000030085a7 */ /* 0x000ea400080010ff */
[----:B--2---:R-:W-:Y:S05]  /*9b90*/  @!P0 BRA `(.L_x_117) ;  /* 0xfffffffc00f08947 */ /* 0x004fea000383ffff */
[----:B------:R-:W-:Y:S05]  /*9ba0*/  BRA `(.L_x_116) ;  /* 0xffffffd400487947 */ /* 0x000fea000383ffff */
.L_x_125:
[----:B-1----:R1:W3:Y:S02]  /*9bb0*/  SYNCS.PHASECHK.TRANS64.TRYWAIT P0, [R40+URZ+0x80], R5 ;  /* 0x00008005280075a7 */ /* 0x0022e400080011ff */
[----:B---3--:R-:W-:Y:S05]  /*9bc0*/  @!P0 NANOSLEEP.SYNCS 0x989680 ;  /* 0x009896800000895d */ /* 0x008fea0003900000 */
[----:B------:R-:W3:Y:S02]  /*9bd0*/  @!P0 SYNCS.PHASECHK.TRANS64 P0, [R40+URZ+0x80], R5 ;  /* 0x00008005280085a7 */ /* 0x000ee400080010ff */
[----:B---3--:R-:W-:Y:S05]  /*9be0*/  @!P0 BRA `(.L_x_125) ;  /* 0xfffffffc00f08947 */ /* 0x008fea000383ffff */
[----:B------:R-:W-:Y:S05]  /*9bf0*/  BRA `(.L_x_124) ;  /* 0xffffffdc008c7947 */ /* 0x000fea000383ffff */
.L_x_133:
[----:B-1----:R1:W3:Y:S02]  /*9c00*/  SYNCS.PHASECHK.TRANS64.TRYWAIT P0, [R3+URZ+0x80], R0 ;  /* 0x00008000030075a7 */ /* 0x0022e400080011ff */
[----:B---3--:R-:W-:Y:S05]  /*9c10*/  @!P0 NANOSLEEP.SYNCS 0x989680 ;  /* 0x009896800000895d */ /* 0x008fea0003900000 */
[----:B------:R-:W3:Y:S02]  /*9c20*/  @!P0 SYNCS.PHASECHK.TRANS64 P0, [R3+URZ+0x80], R0 ;  /* 0x00008000030085a7 */ /* 0x000ee400080010ff */
[----:B---3--:R-:W-:Y:S05]  /*9c30*/  @!P0 BRA `(.L_x_133) ;  /* 0xfffffffc00f08947 */ /* 0x008fea000383ffff */
[----:B------:R-:W-:Y:S05]  /*9c40*/  BRA `(.L_x_132) ;  /* 0xffffffe400cc7947 */ /* 0x000fea000383ffff */
        .weak           $__internal_0_$__cuda_sm10x_tcgen05_guardrail_trap_col_being_dealloced_not_returned_by_alloc
        .type           $__internal_0_$__cuda_sm10x_tcgen05_guardrail_trap_col_being_dealloced_not_returned_by_alloc,@function
        .size           $__internal_0_$__cuda_sm10x_tcgen05_guardrail_trap_col_being_dealloced_not_returned_by_alloc,($__internal_1_$__cuda_sm10x_tcgen05_guardrail_trap_phase_invalid_during_alloc - $__internal_0_$__cuda_sm10x_tcgen05_guardrail_trap_col_being_dealloced_not_returned_by_alloc)
$__internal_0_$__cuda_sm10x_tcgen05_guardrail_trap_col_being_dealloced_not_returned_by_alloc:
[----:B------:R-:W-:Y:S05]  /*9c50*/  BPT.TRAP 0x1 ;  /* 0x000000040000795c */ /* 0x000fea0000300000 */
[----:B------:R-:W-:-:S04]  /*9c60*/  HFMA2 R3, -RZ, RZ, 0, 0 ;  /* 0x00000000ff037431 */ /* 0x000fc800000001ff */
[----:B------:R-:W-:Y:S05]  /*9c70*/  RET.REL.NODEC R2 `(_ZN7cutlass13device_kernelINS_4gemm6kernel13GemmUniversalIN4cute5tupleIJiiiiEEENS1_10collective13CollectiveMmaINS1_35MainloopSm100TmaUmmaWarpSpecializedILi8ELi2ELi4ENS5_IJNS4_1CILi2EEENSA_ILi4EEENSA_ILi1EEEEEEEENS5_IJNSA_ILi64EEENSA_ILi128EEENSA_ILi32EEEEEENS_10tfloat32_tENS5_IJlSD_lEEESK_SL_NS4_8TiledMMAINS4_8MMA_AtomIJNS4_17SM100_MMA_TF32_SSISK_SK_fLi64ELi128ELNS4_4UMMA5MajorE0ELSQ_0ELNSP_7ScaleInE0ELSR_0EEEEEENS4_6LayoutINS5_IJSD_SD_SD_EEENS5_IJNSA_ILi0EEESW_SW_EEEEENS5_IJNS4_10UnderscoreESZ_SZ_EEEEENS4_23SM90_TMA_LOAD_MULTICASTENS4_14ComposedLayoutINS4_7SwizzleILi3ELi4ELi3EEENS4_18smem_ptr_flag_bitsILi32EEENSU_INS5_IJNSA_ILi8EEESI_EEENS5_IJSI_SD_EEEEEEEvNS4_8identityES12_S1C_vS1D_EENS_8epilogue10collective18CollectiveEpilogueINS1F_23Sm100TmaWarpSpecializedILi4ELi2ELi16ELb1ELb0EEEJSJ_NS5_IJNSU_ISG_SD_EENSU_ISI_SD_EEEEESK_SL_SK_SL_NS1F_6fusion15FusionCallbacksIS1J_NS1N_17LinearCombinationISK_fSK_fLNS_15FloatRoundStyleE2EEESJ_S1M_JEEENS4_5SM1004TMEM4LOAD26SM100_TMEM_LOAD_16dp128b8xENS4_13SM90_TMA_LOADES1C_NS4_17SM75_U32x4_LDSM_NENS4_14SM90_TMA_STOREES1C_NS4_17SM90_U32x4_STSM_NENS4_39AutoVectorizingCopyWithAssumedAlignmentILi128EEEEEEvvEEEEvNT_6ParamsE) ;  /* 0xffffff6002e07950 */ /* 0x000fea0003c3ffff */
        .weak           $__internal_1_$__cuda_sm10x_tcgen05_guardrail_trap_phase_invalid_during_alloc
        .type           $__internal_1_$__cuda_sm10x_tcgen05_guardrail_trap_phase_invalid_during_alloc,@function
        .size           $__internal_1_$__cuda_sm10x_tcgen05_guardrail_trap_phase_invalid_during_alloc,($__internal_2_$__cuda_sm10x_tcgen05_guardrail_trap_unallocated_columns_being_dealloced - $__internal_1_$__cuda_sm10x_tcgen05_guardrail_trap_phase_invalid_during_alloc)
$__internal_1_$__cuda_sm10x_tcgen05_guardrail_trap_phase_invalid_during_alloc:
[----:B------:R-:W-:Y:S05]  /*9c80*/  BPT.TRAP 0x1 ;  /* 0x000000040000795c */ /* 0x000fea0000300000 */
[----:B------:R-:W-:-:S04]  /*9c90*/  MOV R5, 0x0 ;  /* 0x0000000000057802 */ /* 0x000fc80000000f00 */
[----:B------:R-:W-:Y:S05]  /*9ca0*/  RET.REL.NODEC R4 `(_ZN7cutlass13device_kernelINS_4gemm6kernel13GemmUniversalIN4cute5tupleIJiiiiEEENS1_10collective13CollectiveMmaINS1_35MainloopSm100TmaUmmaWarpSpecializedILi8ELi2ELi4ENS5_IJNS4_1CILi2EEENSA_ILi4EEENSA_ILi1EEEEEEEENS5_IJNSA_ILi64EEENSA_ILi128EEENSA_ILi32EEEEEENS_10tfloat32_tENS5_IJlSD_lEEESK_SL_NS4_8TiledMMAINS4_8MMA_AtomIJNS4_17SM100_MMA_TF32_SSISK_SK_fLi64ELi128ELNS4_4UMMA5MajorE0ELSQ_0ELNSP_7ScaleInE0ELSR_0EEEEEENS4_6LayoutINS5_IJSD_SD_SD_EEENS5_IJNSA_ILi0EEESW_SW_EEEEENS5_IJNS4_10UnderscoreESZ_SZ_EEEEENS4_23SM90_TMA_LOAD_MULTICASTENS4_14ComposedLayoutINS4_7SwizzleILi3ELi4ELi3EEENS4_18smem_ptr_flag_bitsILi32EEENSU_INS5_IJNSA_ILi8EEESI_EEENS5_IJSI_SD_EEEEEEEvNS4_8identityES12_S1C_vS1D_EENS_8epilogue10collective18CollectiveEpilogueINS1F_23Sm100TmaWarpSpecializedILi4ELi2ELi16ELb1ELb0EEEJSJ_NS5_IJNSU_ISG_SD_EENSU_ISI_SD_EEEEESK_SL_SK_SL_NS1F_6fusion15FusionCallbacksIS1J_NS1N_17LinearCombinationISK_fSK_fLNS_15FloatRoundStyleE2EEESJ_S1M_JEEENS4_5SM1004TMEM4LOAD26SM100_TMEM_LOAD_16dp128b8xENS4_13SM90_TMA_LOADES1C_NS4_17SM75_U32x4_LDSM_NENS4_14SM90_TMA_STOREES1C_NS4_17SM90_U32x4_STSM_NENS4_39AutoVectorizingCopyWithAssumedAlignmentILi128EEEEEEvvEEEEvNT_6ParamsE) ;  /* 0xffffff6004d47950 */ /* 0x000fea0003c3ffff */
        .weak           $__internal_2_$__cuda_sm10x_tcgen05_guardrail_trap_unallocated_columns_being_dealloced
        .type           $__internal_2_$__cuda_sm10x_tcgen05_guardrail_trap_unallocated_columns_being_dealloced,@function
        .size           $__internal_2_$__cuda_sm10x_tcgen05_guardrail_trap_unallocated_columns_being_dealloced,(.L_x_196 - $__internal_2_$__cuda_sm10x_tcgen05_guardrail_trap_unallocated_columns_being_dealloced)
$__internal_2_$__cuda_sm10x_tcgen05_guardrail_trap_unallocated_columns_being_dealloced:
[----:B------:R-:W-:Y:S05]  /*9cb0*/  BPT.TRAP 0x1 ;  /* 0x000000040000795c */ /* 0x000fea0000300000 */
[----:B------:R-:W-:-:S04]  /*9cc0*/  HFMA2 R3, -RZ, RZ, 0, 0 ;  /* 0x00000000ff037431 */ /* 0x000fc800000001ff */
[----:B------:R-:W-:Y:S05]  /*9cd0*/  RET.REL.NODEC R2 `(_ZN7cutlass13device_kernelINS_4gemm6kernel13GemmUniversalIN4cute5tupleIJiiiiEEENS1_10collective13CollectiveMmaINS1_35MainloopSm100TmaUmmaWarpSpecializedILi8ELi2ELi4ENS5_IJNS4_1CILi2EEENSA_ILi4EEENSA_ILi1EEEEEEEENS5_IJNSA_ILi64EEENSA_ILi128EEENSA_ILi32EEEEEENS_10tfloat32_tENS5_IJlSD_lEEESK_SL_NS4_8TiledMMAINS4_8MMA_AtomIJNS4_17SM100_MMA_TF32_SSISK_SK_fLi64ELi128ELNS4_4UMMA5MajorE0ELSQ_0ELNSP_7ScaleInE0ELSR_0EEEEEENS4_6LayoutINS5_IJSD_SD_SD_EEENS5_IJNSA_ILi0EEESW_SW_EEEEENS5_IJNS4_10UnderscoreESZ_SZ_EEEEENS4_23SM90_TMA_LOAD_MULTICASTENS4_14ComposedLayoutINS4_7SwizzleILi3ELi4ELi3EEENS4_18smem_ptr_flag_bitsILi32EEENSU_INS5_IJNSA_ILi8EEESI_EEENS5_IJSI_SD_EEEEEEEvNS4_8identityES12_S1C_vS1D_EENS_8epilogue10collective18CollectiveEpilogueINS1F_23Sm100TmaWarpSpecializedILi4ELi2ELi16ELb1ELb0EEEJSJ_NS5_IJNSU_ISG_SD_EENSU_ISI_SD_EEEEESK_SL_SK_SL_NS1F_6fusion15FusionCallbacksIS1J_NS1N_17LinearCombinationISK_fSK_fLNS_15FloatRoundStyleE2EEESJ_S1M_JEEENS4_5SM1004TMEM4LOAD26SM100_TMEM_LOAD_16dp128b8xENS4_13SM90_TMA_LOADES1C_NS4_17SM75_U32x4_LDSM_NENS4_14SM90_TMA_STOREES1C_NS4_17SM90_U32x4_STSM_NENS4_39AutoVectorizingCopyWithAssumedAlignmentILi128EEEEEEvvEEEEvNT_6ParamsE) ;  /* 0xffffff6002c87950 */ /* 0x000fea0003c3ffff */
.L_x_195:
[----:B------:R-:W-:-:S00]  /*9ce0*/  BRA `(.L_x_195) ;  /* 0xfffffffc00fc7947 */ /* 0x000fc0000383ffff */
[----:B------:R-:W-:-:S00]  /*9cf0*/  NOP ;  /* 0x0000000000007918 */ /* 0x000fc00000000000 */
        /* <DEDUP_REMOVED lines=8> */
.L_x_196:


//--------------------- .nv.global.init           --------------------------
	.section	.nv.global.init,"aw",@progbits
.nv.global.init:
	.type		$str$27,@object
	.size		$str$27,($str$28 - $str$27)
$str$27:
        /*0000*/ 	.byte	0x28, 0x61, 0x64, 0x64, 0x72, 0x65, 0x73, 0x73, 0x20, 0x26, 0x20, 0x6d, 0x61, 0x73, 0x6b, 0x29
        /*0010*/ 	.byte	0x20, 0x3d, 0x3d, 0x20, 0x30, 0x00
	.type		$str$28,@object
	.size		$str$28,($str$26 - $str$28)
$str$28:
        /*0016*/ 	.byte	0x2f, 0x74, 0x6d, 0x70, 0x2f, 0x63, 0x75, 0x74, 0x6c, 0x61, 0x73, 0x73, 0x5f, 0x73, 0x77, 0x65
        /*0026*/ 	.byte	0x65, 0x70, 0x5f, 0x73, 0x72, 0x63, 0x2f, 0x69, 0x6e, 0x63, 0x6c, 0x75, 0x64, 0x65, 0x2f, 0x63
        /*0036*/ 	.byte	0x75, 0x74, 0x65, 0x2f, 0x70, 0x6f, 0x69, 0x6e, 0x74, 0x65, 0x72, 0x5f, 0x66, 0x6c, 0x61, 0x67
        /*0046*/ 	.byte	0x67, 0x65, 0x64, 0x2e, 0x68, 0x70, 0x70, 0x00
	.type		$str$26,@object
	.size		$str$26,($str$25 - $str$26)
$str$26:
        /*004e*/ 	.byte	0x2f, 0x74, 0x6d, 0x70, 0x2f, 0x63, 0x75, 0x74, 0x6c, 0x61, 0x73, 0x73, 0x5f, 0x73, 0x77, 0x65
        /*005e*/ 	.byte	0x65, 0x70, 0x5f, 0x73, 0x72, 0x63, 0x2f, 0x69, 0x6e, 0x63, 0x6c, 0x75, 0x64, 0x65, 0x2f, 0x63
        /*006e*/ 	.byte	0x75, 0x74, 0x65, 0x2f, 0x61, 0x74, 0x6f, 0x6d, 0x2f, 0x63, 0x6f, 0x70, 0x79, 0x5f, 0x74, 0x72
        /*007e*/ 	.byte	0x61, 0x69, 0x74, 0x73, 0x5f, 0x73, 0x6d, 0x31, 0x30, 0x30, 0x2e, 0x68, 0x70, 0x70, 0x00
	.type		$str$25,@object
	.size		$str$25,(__unnamed_1 - $str$25)
$str$25:
        /*008d*/ 	.byte	0x28, 0x28, 0x75, 0x69, 0x6e, 0x74, 0x33, 0x32, 0x5f, 0x74, 0x28, 0x74, 0x68, 0x72, 0x65, 0x61
        /*009d*/ 	.byte	0x64, 0x49, 0x64, 0x78, 0x2e, 0x78, 0x29, 0x20, 0x2f, 0x20, 0x33, 0x32, 0x29, 0x20, 0x25, 0x20
        /*00ad*/ 	.byte	0x34, 0x29, 0x20, 0x3d, 0x3d, 0x20, 0x28, 0x28, 0x28, 0x74, 0x6d, 0x65, 0x6d, 0x5f, 0x61, 0x64
        /*00bd*/ 	.byte	0x64, 0x72, 0x20, 0x3e, 0x3e, 0x20, 0x31, 0x36, 0x29, 0x20, 0x2f, 0x20, 0x33, 0x32, 0x29, 0x20
        /*00cd*/ 	.byte	0x25, 0x20, 0x34, 0x29, 0x00
	.type		__unnamed_1,@object
	.size		__unnamed_1,(__unnamed_2 - __unnamed_1)
__unnamed_1:
        /*00d2*/ 	.byte	0x61, 0x75, 0x74, 0x6f, 0x20, 0x63, 0x75, 0x74, 0x65, 0x3a, 0x3a, 0x61, 0x73, 0x5f, 0x70, 0x6f
        /* <DEDUP_REMOVED lines=24> */
        /*0262*/ 	.byte	0x30, 0x34, 0x38, 0x3e, 0x3e, 0x3e, 0x3e, 0x5d, 0x00
	.type		__unnamed_2,@object
	.size		__unnamed_2,(.L_2 - __unnamed_2)
__unnamed_2:
        /* <DEDUP_REMOVED lines=45> */
        /*053b*/ 	.byte	0x3e, 0x3e, 0x3e, 0x5d, 0x00
.L_2:


//--------------------- .nv.shared._ZN7cutlass13device_kernelINS_4gemm6kernel13GemmUniversalIN4cute5tupleIJiiiiEEENS1_10collective13CollectiveMmaINS1_35MainloopSm100TmaUmmaWarpSpecializedILi8ELi2ELi4ENS5_IJNS4_1CILi2EEENSA_ILi4EEENSA_ILi1EEEEEEEENS5_IJNSA_ILi64EEENSA_ILi128EEENSA_ILi32EEEEEENS_10tfloat32_tENS5_IJlSD_lEEESK_SL_NS4_8TiledMMAINS4_8MMA_AtomIJNS4_17SM100_MMA_TF32_SSISK_SK_fLi64ELi128ELNS4_4UMMA5MajorE0ELSQ_0ELNSP_7ScaleInE0ELSR_0EEEEEENS4_6LayoutINS5_IJSD_SD_SD_EEENS5_IJNSA_ILi0EEESW_SW_EEEEENS5_IJNS4_10UnderscoreESZ_SZ_EEEEENS4_23SM90_TMA_LOAD_MULTICASTENS4_14ComposedLayoutINS4_7SwizzleILi3ELi4ELi3EEENS4_18smem_ptr_flag_bitsILi32EEENSU_INS5_IJNSA_ILi8EEESI_EEENS5_IJSI_SD_EEEEEEEvNS4_8identityES12_S1C_vS1D_EENS_8epilogue10collective18CollectiveEpilogueINS1F_23Sm100TmaWarpSpecializedILi4ELi2ELi16ELb1ELb0EEEJSJ_NS5_IJNSU_ISG_SD_EENSU_ISI_SD_EEEEESK_SL_SK_SL_NS1F_6fusion15FusionCallbacksIS1J_NS1N_17LinearCombinationISK_fSK_fLNS_15FloatRoundStyleE2EEESJ_S1M_JEEENS4_5SM1004TMEM4LOAD26SM100_TMEM_LOAD_16dp128b8xENS4_13SM90_TMA_LOADES1C_NS4_17SM75_U32x4_LDSM_NENS4_14SM90_TMA_STOREES1C_NS4_17SM90_U32x4_STSM_NENS4_39AutoVectorizingCopyWithAssumedAlignmentILi128EEEEEEvvEEEEvNT_6ParamsE --------------------------
	.section	.nv.shared._ZN7cutlass13device_kernelINS_4gemm6kernel13GemmUniversalIN4cute5tupleIJiiiiEEENS1_10collective13CollectiveMmaINS1_35MainloopSm100TmaUmmaWarpSpecializedILi8ELi2ELi4ENS5_IJNS4_1CILi2EEENSA_ILi4EEENSA_ILi1EEEEEEEENS5_IJNSA_ILi64EEENSA_ILi128EEENSA_ILi32EEEEEENS_10tfloat32_tENS5_IJlSD_lEEESK_SL_NS4_8TiledMMAINS4_8MMA_AtomIJNS4_17SM100_MMA_TF32_SSISK_SK_fLi64ELi128ELNS4_4UMMA5MajorE0ELSQ_0ELNSP_7ScaleInE0ELSR_0EEEEEENS4_6LayoutINS5_IJSD_SD_SD_EEENS5_IJNSA_ILi0EEESW_SW_EEEEENS5_IJNS4_10UnderscoreESZ_SZ_EEEEENS4_23SM90_TMA_LOAD_MULTICASTENS4_14ComposedLayoutINS4_7SwizzleILi3ELi4ELi3EEENS4_18smem_ptr_flag_bitsILi32EEENSU_INS5_IJNSA_ILi8EEESI_EEENS5_IJSI_SD_EEEEEEEvNS4_8identityES12_S1C_vS1D_EENS_8epilogue10collective18CollectiveEpilogueINS1F_23Sm100TmaWarpSpecializedILi4ELi2ELi16ELb1ELb0EEEJSJ_NS5_IJNSU_ISG_SD_EENSU_ISI_SD_EEEEESK_SL_SK_SL_NS1F_6fusion15FusionCallbacksIS1J_NS1N_17LinearCombinationISK_fSK_fLNS_15FloatRoundStyleE2EEESJ_S1M_JEEENS4_5SM1004TMEM4LOAD26SM100_TMEM_LOAD_16dp128b8xENS4_13SM90_TMA_LOADES1C_NS4_17SM75_U32x4_LDSM_NENS4_14SM90_TMA_STOREES1C_NS4_17SM90_U32x4_STSM_NENS4_39AutoVectorizingCopyWithAssumedAlignmentILi128EEEEEEvvEEEEvNT_6ParamsE,"aw",@nobits
	.sectionflags	@""
	.align	16
	.zero		1024


//--------------------- .nv.shared.reserved.0     --------------------------
	.section	.nv.shared.reserved.0,"aw",@nobits
	.weak		__nv_reservedSMEM_offset_0_alias
	.size		__nv_reservedSMEM_offset_0_alias, 0, 64
	.other		__nv_reservedSMEM_offset_0_alias,@"STO_CUDA_RESERVED_SHARED STV_DEFAULT"
__nv_reservedSMEM_offset_0_alias:
	.zero		0
.nv.shared.reserved.0:
	.zero		64
	.weak		__nv_reservedSMEM_tcgen05_partition
	.type		__nv_reservedSMEM_tcgen05_partition,@object
	.size		__nv_reservedSMEM_tcgen05_partition,(.L_0 - __nv_reservedSMEM_tcgen05_partition)
__nv_reservedSMEM_tcgen05_partition:
	.zero		32
.L_0:


//--------------------- .nv.global                --------------------------
	.section	.nv.global,"aw",@nobits
.nv.global:
	.type		_ZN40_INTERNAL_d8e799ff_4_k_cu_bec74c19_232584cute1_E,@object
	.size		_ZN40_INTERNAL_d8e799ff_4_k_cu_bec74c19_232584cute1_E,(_ZN40_INTERNAL_d8e799ff_4_k_cu_bec74c19_232584cuda3std3__45__cpo6cbeginE - _ZN40_INTERNAL_d8e799ff_4_k_cu_bec74c19_232584cute1_E)
_ZN40_INTERNAL_d8e799ff_4_k_cu_bec74c19_232584cute1_E:
	.zero		1
	.type		_ZN40_INTERNAL_d8e799ff_4_k_cu_bec74c19_232584cuda3std3__45__cpo6cbeginE,@object
	.size		_ZN40_INTERNAL_d8e799ff_4_k_cu_bec74c19_232584cuda3std3__45__cpo6cbeginE,(_ZN40_INTERNAL_d8e799ff_4_k_cu_bec74c19_232584cuda3std3__48in_placeE - _ZN40_INTERNAL_d8e799ff_4_k_cu_bec74c19_232584cuda3std3__45__cpo6cbeginE)
_ZN40_INTERNAL_d8e799ff_4_k_cu_bec74c19_232584cuda3std3__45__cpo6cbeginE:
	.zero		1
	.type		_ZN40_INTERNAL_d8e799ff_4_k_cu_bec74c19_232584cuda3std3__48in_placeE,@object
	.size		_ZN40_INTERNAL_d8e799ff_4_k_cu_bec74c19_232584cuda3std3__48in_placeE,(_ZN40_INTERNAL_d8e799ff_4_k_cu_bec74c19_232584cuda3std6ranges3__45__cpo9iter_moveE - _ZN40_INTERNAL_d8e799ff_4_k_cu_bec74c19_232584cuda3std3__48in_placeE)
_ZN40_INTERNAL_d8e799ff_4_k_cu_bec74c19_232584cuda3std3__48in_placeE:
	.zero		1
	.type		_ZN40_INTERNAL_d8e799ff_4_k_cu_bec74c19_232584cuda3std6ranges3__45__cpo9iter_moveE,@object
	.size		_ZN40_INTERNAL_d8e799ff_4_k_cu_bec74c19_232584cuda3std6ranges3__45__cpo9iter_moveE,(_ZN40_INTERNAL_d8e799ff_4_k_cu_bec74c19_232584cuda3std3__45__cpo5beginE - _ZN40_INTERNAL_d8e799ff_4_k_cu_bec74c19_232584cuda3std6ranges3__45__cpo9iter_moveE)
_ZN40_INTERNAL_d8e799ff_4_k_cu_bec74c19_232584cuda3std6ranges3__45__cpo9iter_moveE:
	.zero		1
	.type		_ZN40_INTERNAL_d8e799ff_4_k_cu_bec74c19_232584cuda3std3__45__cpo5beginE,@object
	.size		_ZN40_INTERNAL_d8e799ff_4_k_cu_bec74c19_232584cuda3std3__45__cpo5beginE,(_ZN40_INTERNAL_d8e799ff_4_k_cu_bec74c19_232584cuda3std3__442_GLOBAL__N__d8e799ff_4_k_cu_bec74c19_232586ignoreE - _ZN40_INTERNAL_d8e799ff_4_k_cu_bec74c19_232584cuda3std3__45__cpo5beginE)
_ZN40_INTERNAL_d8e799ff_4_k_cu_bec74c19_232584cuda3std3__45__cpo5beginE:
	.zero		1
	.type		_ZN40_INTERNAL_d8e799ff_4_k_cu_bec74c19_232584cuda3std3__442_GLOBAL__N__d8e799ff_4_k_cu_bec74c19_232586ignoreE,@object
	.size		_ZN40_INTERNAL_d8e799ff_4_k_cu_bec74c19_232584cuda3std3__442_GLOBAL__N__d8e799ff_4_k_cu_bec74c19_232586ignoreE,(_ZN40_INTERNAL_d8e799ff_4_k_cu_bec74c19_232584cute7productE - _ZN40_INTERNAL_d8e799ff_4_k_cu_bec74c19_232584cuda3std3__442_GLOBAL__N__d8e799ff_4_k_cu_bec74c19_232586ignoreE)
_ZN40_INTERNAL_d8e799ff_4_k_cu_bec74c19_232584cuda3std3__442_GLOBAL__N__d8e799ff_4_k_cu_bec74c19_232586ignoreE:
	.zero		1
	.type		_ZN40_INTERNAL_d8e799ff_4_k_cu_bec74c19_232584cute7productE,@object
	.size		_ZN40_INTERNAL_d8e799ff_4_k_cu_bec74c19_232584cute7productE,(_ZN40_INTERNAL_d8e799ff_4_k_cu_bec74c19_232584cuda3std3__45__cpo3endE - _ZN40_INTERNAL_d8e799ff_4_k_cu_bec74c19_232584cute7productE)
_ZN40_INTERNAL_d8e799ff_4_k_cu_bec74c19_232584cute7productE:
	.zero		1
	.type		_ZN40_INTERNAL_d8e799ff_4_k_cu_bec74c19_232584cuda3std3__45__cpo3endE,@object
	.size		_ZN40_INTERNAL_d8e799ff_4_k_cu_bec74c19_232584cuda3std3__45__cpo3endE,(_ZN40_INTERNAL_d8e799ff_4_k_cu_bec74c19_232584cuda3std3__419piecewise_constructE - _ZN40_INTERNAL_d8e799ff_4_k_cu_bec74c19_232584cuda3std3__45__cpo3endE)
_ZN40_INTERNAL_d8e799ff_4_k_cu_bec74c19_232584cuda3std3__45__cpo3endE:
	.zero		1
	.type		_ZN40_INTERNAL_d8e799ff_4_k_cu_bec74c19_232584cuda3std3__419piecewise_constructE,@object
	.size		_ZN40_INTERNAL_d8e799ff_4_k_cu_bec74c19_232584cuda3std3__419piecewise_constructE,(_ZN40_INTERNAL_d8e799ff_4_k_cu_bec74c19_232584cuda3std3__45__cpo4cendE - _ZN40_INTERNAL_d8e799ff_4_k_cu_bec74c19_232584cuda3std3__419piecewise_constructE)
_ZN40_INTERNAL_d8e799ff_4_k_cu_bec74c19_232584cuda3std3__419piecewise_constructE:
	.zero		1
	.type		_ZN40_INTERNAL_d8e799ff_4_k_cu_bec74c19_232584cuda3std3__45__cpo4cendE,@object
	.size		_ZN40_INTERNAL_d8e799ff_4_k_cu_bec74c19_232584cuda3std3__45__cpo4cendE,(_ZN40_INTERNAL_d8e799ff_4_k_cu_bec74c19_232584cuda3std6ranges3__45__cpo4swapE - _ZN40_INTERNAL_d8e799ff_4_k_cu_bec74c19_232584cuda3std3__45__cpo4cendE)
_ZN40_INTERNAL_d8e799ff_4_k_cu_bec74c19_232584cuda3std3__45__cpo4cendE:
	.zero		1
	.type		_ZN40_INTERNAL_d8e799ff_4_k_cu_bec74c19_232584cuda3std6ranges3__45__cpo4swapE,@object
	.size		_ZN40_INTERNAL_d8e799ff_4_k_cu_bec74c19_232584cuda3std6ranges3__45__cpo4swapE,(.L_10 - _ZN40_INTERNAL_d8e799ff_4_k_cu_bec74c19_232584cuda3std6ranges3__45__cpo4swapE)
_ZN40_INTERNAL_d8e799ff_4_k_cu_bec74c19_232584cuda3std6ranges3__45__cpo4swapE:
	.zero		1
.L_10:


//--------------------- .nv.constant0._ZN7cutlass13device_kernelINS_4gemm6kernel13GemmUniversalIN4cute5tupleIJiiiiEEENS1_10collective13CollectiveMmaINS1_35MainloopSm100TmaUmmaWarpSpecializedILi8ELi2ELi4ENS5_IJNS4_1CILi2EEENSA_ILi4EEENSA_ILi1EEEEEEEENS5_IJNSA_ILi64EEENSA_ILi128EEENSA_ILi32EEEEEENS_10tfloat32_tENS5_IJlSD_lEEESK_SL_NS4_8TiledMMAINS4_8MMA_AtomIJNS4_17SM100_MMA_TF32_SSISK_SK_fLi64ELi128ELNS4_4UMMA5MajorE0ELSQ_0ELNSP_7ScaleInE0ELSR_0EEEEEENS4_6LayoutINS5_IJSD_SD_SD_EEENS5_IJNSA_ILi0EEESW_SW_EEEEENS5_IJNS4_10UnderscoreESZ_SZ_EEEEENS4_23SM90_TMA_LOAD_MULTICASTENS4_14ComposedLayoutINS4_7SwizzleILi3ELi4ELi3EEENS4_18smem_ptr_flag_bitsILi32EEENSU_INS5_IJNSA_ILi8EEESI_EEENS5_IJSI_SD_EEEEEEEvNS4_8identityES12_S1C_vS1D_EENS_8epilogue10collective18CollectiveEpilogueINS1F_23Sm100TmaWarpSpecializedILi4ELi2ELi16ELb1ELb0EEEJSJ_NS5_IJNSU_ISG_SD_EENSU_ISI_SD_EEEEESK_SL_SK_SL_NS1F_6fusion15FusionCallbacksIS1J_NS1N_17LinearCombinationISK_fSK_fLNS_15FloatRoundStyleE2EEESJ_S1M_JEEENS4_5SM1004TMEM4LOAD26SM100_TMEM_LOAD_16dp128b8xENS4_13SM90_TMA_LOADES1C_NS4_17SM75_U32x4_LDSM_NENS4_14SM90_TMA_STOREES1C_NS4_17SM90_U32x4_STSM_NENS4_39AutoVectorizingCopyWithAssumedAlignmentILi128EEEEEEvvEEEEvNT_6ParamsE --------------------------
	.section	.nv.constant0._ZN7cutlass13device_kernelINS_4gemm6kernel13GemmUniversalIN4cute5tupleIJiiiiEEENS1_10collective13CollectiveMmaINS1_35MainloopSm100TmaUmmaWarpSpecializedILi8ELi2ELi4ENS5_IJNS4_1CILi2EEENSA_ILi4EEENSA_ILi1EEEEEEEENS5_IJNSA_ILi64EEENSA_ILi128EEENSA_ILi32EEEEEENS_10tfloat32_tENS5_IJlSD_lEEESK_SL_NS4_8TiledMMAINS4_8MMA_AtomIJNS4_17SM100_MMA_TF32_SSISK_SK_fLi64ELi128ELNS4_4UMMA5MajorE0ELSQ_0ELNSP_7ScaleInE0ELSR_0EEEEEENS4_6LayoutINS5_IJSD_SD_SD_EEENS5_IJNSA_ILi0EEESW_SW_EEEEENS5_IJNS4_10UnderscoreESZ_SZ_EEEEENS4_23SM90_TMA_LOAD_MULTICASTENS4_14ComposedLayoutINS4_7SwizzleILi3ELi4ELi3EEENS4_18smem_ptr_flag_bitsILi32EEENSU_INS5_IJNSA_ILi8EEESI_EEENS5_IJSI_SD_EEEEEEEvNS4_8identityES12_S1C_vS1D_EENS_8epilogue10collective18CollectiveEpilogueINS1F_23Sm100TmaWarpSpecializedILi4ELi2ELi16ELb1ELb0EEEJSJ_NS5_IJNSU_ISG_SD_EENSU_ISI_SD_EEEEESK_SL_SK_SL_NS1F_6fusion15FusionCallbacksIS1J_NS1N_17LinearCombinationISK_fSK_fLNS_15FloatRoundStyleE2EEESJ_S1M_JEEENS4_5SM1004TMEM4LOAD26SM100_TMEM_LOAD_16dp128b8xENS4_13SM90_TMA_LOADES1C_NS4_17SM75_U32x4_LDSM_NENS4_14SM90_TMA_STOREES1C_NS4_17SM90_U32x4_STSM_NENS4_39AutoVectorizingCopyWithAssumedAlignmentILi128EEEEEEvvEEEEvNT_6ParamsE,"a",@progbits
	.sectionflags	@""
	.align	4
.nv.constant0._ZN7cutlass13device_kernelINS_4gemm6kernel13GemmUniversalIN4cute5tupleIJiiiiEEENS1_10collective13CollectiveMmaINS1_35MainloopSm100TmaUmmaWarpSpecializedILi8ELi2ELi4ENS5_IJNS4_1CILi2EEENSA_ILi4EEENSA_ILi1EEEEEEEENS5_IJNSA_ILi64EEENSA_ILi128EEENSA_ILi32EEEEEENS_10tfloat32_tENS5_IJlSD_lEEESK_SL_NS4_8TiledMMAINS4_8MMA_AtomIJNS4_17SM100_MMA_TF32_SSISK_SK_fLi64ELi128ELNS4_4UMMA5MajorE0ELSQ_0ELNSP_7ScaleInE0ELSR_0EEEEEENS4_6LayoutINS5_IJSD_SD_SD_EEENS5_IJNSA_ILi0EEESW_SW_EEEEENS5_IJNS4_10UnderscoreESZ_SZ_EEEEENS4_23SM90_TMA_LOAD_MULTICASTENS4_14ComposedLayoutINS4_7SwizzleILi3ELi4ELi3EEENS4_18smem_ptr_flag_bitsILi32EEENSU_INS5_IJNSA_ILi8EEESI_EEENS5_IJSI_SD_EEEEEEEvNS4_8identityES12_S1C_vS1D_EENS_8epilogue10collective18CollectiveEpilogueINS1F_23Sm100TmaWarpSpecializedILi4ELi2ELi16ELb1ELb0EEEJSJ_NS5_IJNSU_ISG_SD_EENSU_ISI_SD_EEEEESK_SL_SK_SL_NS1F_6fusion15FusionCallbacksIS1J_NS1N_17LinearCombinationISK_fSK_fLNS_15FloatRoundStyleE2EEESJ_S1M_JEEENS4_5SM1004TMEM4LOAD26SM100_TMEM_LOAD_16dp128b8xENS4_13SM90_TMA_LOADES1C_NS4_17SM75_U32x4_LDSM_NENS4_14SM90_TMA_STOREES1C_NS4_17SM90_U32x4_STSM_NENS4_39AutoVectorizingCopyWithAssumedAlignmentILi128EEEEEEvvEEEEvNT_6ParamsE:
	.zero		2944


//--------------------- SYMBOLS --------------------------

	.type		.nv.reservedSmem.offset0,@object
	.size		.nv.reservedSmem.offset0,0x4
	.type		.nv.reservedSmem.cap,@object
	.size		.nv.reservedSmem.cap,0x4
	.type		__assertfail,@function
